//
// Generated by NVIDIA NVVM Compiler
//
// Compiler Build ID: CL-36424714
// Cuda compilation tools, release 13.0, V13.0.88
// Based on NVVM 20.0.0
//

.version 9.0
.target sm_100
.address_size 64

	// .globl	_Z17bitonic_sort_stepPiii
// _ZZ17bitonic_sort_stepPiiiE6shared has been demoted
// _ZZ12oddeven_sortPiiE6shared has been demoted
.global .align 1 .b8 _ZN34_INTERNAL_fd476396_4_k_cu_7cacafab4cuda3std3__45__cpo5beginE[1];
.global .align 1 .b8 _ZN34_INTERNAL_fd476396_4_k_cu_7cacafab4cuda3std3__45__cpo3endE[1];
.global .align 1 .b8 _ZN34_INTERNAL_fd476396_4_k_cu_7cacafab4cuda3std3__45__cpo6cbeginE[1];
.global .align 1 .b8 _ZN34_INTERNAL_fd476396_4_k_cu_7cacafab4cuda3std3__45__cpo4cendE[1];
.global .align 1 .b8 _ZN34_INTERNAL_fd476396_4_k_cu_7cacafab4cuda3std3__45__cpo6rbeginE[1];
.global .align 1 .b8 _ZN34_INTERNAL_fd476396_4_k_cu_7cacafab4cuda3std3__45__cpo4rendE[1];
.global .align 1 .b8 _ZN34_INTERNAL_fd476396_4_k_cu_7cacafab4cuda3std3__45__cpo7crbeginE[1];
.global .align 1 .b8 _ZN34_INTERNAL_fd476396_4_k_cu_7cacafab4cuda3std3__45__cpo5crendE[1];
.global .align 1 .b8 _ZN34_INTERNAL_fd476396_4_k_cu_7cacafab4cuda3std3__436_GLOBAL__N__fd476396_4_k_cu_7cacafab6ignoreE[1];
.global .align 1 .b8 _ZN34_INTERNAL_fd476396_4_k_cu_7cacafab4cuda3std3__419piecewise_constructE[1];
.global .align 1 .b8 _ZN34_INTERNAL_fd476396_4_k_cu_7cacafab4cuda3std3__48in_placeE[1];
.global .align 1 .b8 _ZN34_INTERNAL_fd476396_4_k_cu_7cacafab4cuda3std3__420unreachable_sentinelE[1];
.global .align 1 .b8 _ZN34_INTERNAL_fd476396_4_k_cu_7cacafab4cuda3std3__47nulloptE[1];
.global .align 1 .b8 _ZN34_INTERNAL_fd476396_4_k_cu_7cacafab4cuda3std3__48unexpectE[1];
.global .align 1 .b8 _ZN34_INTERNAL_fd476396_4_k_cu_7cacafab4cuda3std6ranges3__45__cpo4swapE[1];
.global .align 1 .b8 _ZN34_INTERNAL_fd476396_4_k_cu_7cacafab4cuda3std6ranges3__45__cpo9iter_moveE[1];
.global .align 1 .b8 _ZN34_INTERNAL_fd476396_4_k_cu_7cacafab4cuda3std6ranges3__45__cpo5beginE[1];
.global .align 1 .b8 _ZN34_INTERNAL_fd476396_4_k_cu_7cacafab4cuda3std6ranges3__45__cpo3endE[1];
.global .align 1 .b8 _ZN34_INTERNAL_fd476396_4_k_cu_7cacafab4cuda3std6ranges3__45__cpo6cbeginE[1];
.global .align 1 .b8 _ZN34_INTERNAL_fd476396_4_k_cu_7cacafab4cuda3std6ranges3__45__cpo4cendE[1];
.global .align 1 .b8 _ZN34_INTERNAL_fd476396_4_k_cu_7cacafab4cuda3std6ranges3__45__cpo7advanceE[1];
.global .align 1 .b8 _ZN34_INTERNAL_fd476396_4_k_cu_7cacafab4cuda3std6ranges3__45__cpo9iter_swapE[1];
.global .align 1 .b8 _ZN34_INTERNAL_fd476396_4_k_cu_7cacafab4cuda3std6ranges3__45__cpo4nextE[1];
.global .align 1 .b8 _ZN34_INTERNAL_fd476396_4_k_cu_7cacafab4cuda3std6ranges3__45__cpo4prevE[1];
.global .align 1 .b8 _ZN34_INTERNAL_fd476396_4_k_cu_7cacafab4cuda3std6ranges3__45__cpo4dataE[1];
.global .align 1 .b8 _ZN34_INTERNAL_fd476396_4_k_cu_7cacafab4cuda3std6ranges3__45__cpo5cdataE[1];
.global .align 1 .b8 _ZN34_INTERNAL_fd476396_4_k_cu_7cacafab4cuda3std6ranges3__45__cpo4sizeE[1];
.global .align 1 .b8 _ZN34_INTERNAL_fd476396_4_k_cu_7cacafab4cuda3std6ranges3__45__cpo5ssizeE[1];
.global .align 1 .b8 _ZN34_INTERNAL_fd476396_4_k_cu_7cacafab4cuda3std6ranges3__45__cpo8distanceE[1];
.global .align 1 .b8 _ZN34_INTERNAL_fd476396_4_k_cu_7cacafab6thrust24THRUST_300001_SM_1000_NS8cuda_cub3parE[1];
.global .align 1 .b8 _ZN34_INTERNAL_fd476396_4_k_cu_7cacafab6thrust24THRUST_300001_SM_1000_NS8cuda_cub10par_nosyncE[1];
.global .align 1 .b8 _ZN34_INTERNAL_fd476396_4_k_cu_7cacafab6thrust24THRUST_300001_SM_1000_NS6system6detail10sequential3seqE[1];
.global .align 1 .b8 _ZN34_INTERNAL_fd476396_4_k_cu_7cacafab6thrust24THRUST_300001_SM_1000_NS6system3cpp3parE[1];
.global .align 1 .b8 _ZN34_INTERNAL_fd476396_4_k_cu_7cacafab6thrust24THRUST_300001_SM_1000_NS12placeholders2_1E[1];
.global .align 1 .b8 _ZN34_INTERNAL_fd476396_4_k_cu_7cacafab6thrust24THRUST_300001_SM_1000_NS12placeholders2_2E[1];
.global .align 1 .b8 _ZN34_INTERNAL_fd476396_4_k_cu_7cacafab6thrust24THRUST_300001_SM_1000_NS12placeholders2_3E[1];
.global .align 1 .b8 _ZN34_INTERNAL_fd476396_4_k_cu_7cacafab6thrust24THRUST_300001_SM_1000_NS12placeholders2_4E[1];
.global .align 1 .b8 _ZN34_INTERNAL_fd476396_4_k_cu_7cacafab6thrust24THRUST_300001_SM_1000_NS12placeholders2_5E[1];
.global .align 1 .b8 _ZN34_INTERNAL_fd476396_4_k_cu_7cacafab6thrust24THRUST_300001_SM_1000_NS12placeholders2_6E[1];
.global .align 1 .b8 _ZN34_INTERNAL_fd476396_4_k_cu_7cacafab6thrust24THRUST_300001_SM_1000_NS12placeholders2_7E[1];
.global .align 1 .b8 _ZN34_INTERNAL_fd476396_4_k_cu_7cacafab6thrust24THRUST_300001_SM_1000_NS12placeholders2_8E[1];
.global .align 1 .b8 _ZN34_INTERNAL_fd476396_4_k_cu_7cacafab6thrust24THRUST_300001_SM_1000_NS12placeholders2_9E[1];
.global .align 1 .b8 _ZN34_INTERNAL_fd476396_4_k_cu_7cacafab6thrust24THRUST_300001_SM_1000_NS12placeholders3_10E[1];
.global .align 1 .b8 _ZN34_INTERNAL_fd476396_4_k_cu_7cacafab6thrust24THRUST_300001_SM_1000_NS3seqE[1];
.global .align 1 .b8 _ZN34_INTERNAL_fd476396_4_k_cu_7cacafab6thrust24THRUST_300001_SM_1000_NS6deviceE[1];

.visible .entry _Z17bitonic_sort_stepPiii(
	.param .u64 .ptr .align 1 _Z17bitonic_sort_stepPiii_param_0,
	.param .u32 _Z17bitonic_sort_stepPiii_param_1,
	.param .u32 _Z17bitonic_sort_stepPiii_param_2
)
{
	.reg .pred 	%p<48>;
	.reg .b32 	%r<154>;
	.reg .b64 	%rd<15>;
	// demoted variable
	.shared .align 4 .b8 _ZZ17bitonic_sort_stepPiiiE6shared[4096];
	ld.param.u64 	%rd4, [_Z17bitonic_sort_stepPiii_param_0];
	ld.param.u32 	%r90, [_Z17bitonic_sort_stepPiii_param_1];
	ld.param.u32 	%r91, [_Z17bitonic_sort_stepPiii_param_2];
	cvta.to.global.u64 	%rd1, %rd4;
	mov.u32 	%r1, %ctaid.x;
	mov.u32 	%r2, %nctaid.x;
	mov.u32 	%r3, %tid.x;
	setp.eq.s32 	%p1, %r91, 0;
	@%p1 bra 	$L__BB0_34;
	shl.b32 	%r4, %r1, 10;
	add.s32 	%r92, %r4, 1536;
	setp.ge.s32 	%p2, %r92, %r90;
	@%p2 bra 	$L__BB0_67;
	add.s32 	%r152, %r4, 512;
	shl.b32 	%r93, %r3, 2;
	mov.u32 	%r94, _ZZ17bitonic_sort_stepPiiiE6shared;
	add.s32 	%r6, %r94, %r93;
	shl.b32 	%r7, %r2, 10;
	xor.b32  	%r8, %r3, 512;
	xor.b32  	%r9, %r3, 256;
	xor.b32  	%r95, %r93, 1024;
	add.s32 	%r10, %r94, %r95;
	xor.b32  	%r11, %r3, 128;
	xor.b32  	%r96, %r93, 512;
	add.s32 	%r12, %r94, %r96;
	xor.b32  	%r13, %r3, 64;
	xor.b32  	%r14, %r3, 32;
	xor.b32  	%r15, %r3, 16;
	xor.b32  	%r97, %r93, 64;
	add.s32 	%r16, %r94, %r97;
	xor.b32  	%r17, %r3, 8;
	xor.b32  	%r98, %r93, 32;
	add.s32 	%r18, %r94, %r98;
	xor.b32  	%r19, %r3, 4;
	xor.b32  	%r99, %r93, 16;
	add.s32 	%r20, %r94, %r99;
	xor.b32  	%r21, %r3, 2;
	xor.b32  	%r100, %r93, 8;
	add.s32 	%r22, %r94, %r100;
	xor.b32  	%r23, %r3, 1;
	mul.wide.u32 	%rd8, %r3, 4;
$L__BB0_3:
	setp.le.u32 	%p3, %r8, %r3;
	setp.gt.u32 	%p4, %r3, 511;
	sub.s32 	%r101, 1535, %r3;
	selp.b32 	%r102, %r101, %r3, %p4;
	mul.wide.u32 	%rd5, %r152, 4;
	add.s64 	%rd2, %rd1, %rd5;
	mul.wide.u32 	%rd6, %r102, 4;
	add.s64 	%rd7, %rd2, %rd6;
	ld.global.u32 	%r103, [%rd7];
	st.shared.u32 	[%r6], %r103;
	bar.sync 	0;
	@%p3 bra 	$L__BB0_6;
	ld.shared.u32 	%r25, [%r6];
	shl.b32 	%r104, %r8, 2;
	add.s32 	%r106, %r94, %r104;
	ld.shared.u32 	%r26, [%r106];
	setp.le.s32 	%p5, %r25, %r26;
	@%p5 bra 	$L__BB0_6;
	st.shared.u32 	[%r6], %r26;
	shl.b32 	%r107, %r8, 2;
	add.s32 	%r109, %r94, %r107;
	st.shared.u32 	[%r109], %r25;
$L__BB0_6:
	setp.le.u32 	%p6, %r9, %r3;
	bar.sync 	0;
	@%p6 bra 	$L__BB0_9;
	ld.shared.u32 	%r27, [%r6];
	ld.shared.u32 	%r28, [%r10];
	setp.le.s32 	%p7, %r27, %r28;
	@%p7 bra 	$L__BB0_9;
	st.shared.u32 	[%r6], %r28;
	st.shared.u32 	[%r10], %r27;
$L__BB0_9:
	setp.le.u32 	%p8, %r11, %r3;
	bar.sync 	0;
	@%p8 bra 	$L__BB0_12;
	ld.shared.u32 	%r29, [%r6];
	ld.shared.u32 	%r30, [%r12];
	setp.le.s32 	%p9, %r29, %r30;
	@%p9 bra 	$L__BB0_12;
	st.shared.u32 	[%r6], %r30;
	st.shared.u32 	[%r12], %r29;
$L__BB0_12:
	setp.le.u32 	%p10, %r13, %r3;
	bar.sync 	0;
	@%p10 bra 	$L__BB0_15;
	ld.shared.u32 	%r31, [%r6];
	shl.b32 	%r110, %r13, 2;
	add.s32 	%r112, %r94, %r110;
	ld.shared.u32 	%r32, [%r112];
	setp.le.s32 	%p11, %r31, %r32;
	@%p11 bra 	$L__BB0_15;
	st.shared.u32 	[%r6], %r32;
	shl.b32 	%r113, %r13, 2;
	add.s32 	%r115, %r94, %r113;
	st.shared.u32 	[%r115], %r31;
$L__BB0_15:
	setp.le.u32 	%p12, %r14, %r3;
	bar.sync 	0;
	@%p12 bra 	$L__BB0_18;
	ld.shared.u32 	%r33, [%r6];
	shl.b32 	%r116, %r14, 2;
	add.s32 	%r118, %r94, %r116;
	ld.shared.u32 	%r34, [%r118];
	setp.le.s32 	%p13, %r33, %r34;
	@%p13 bra 	$L__BB0_18;
	st.shared.u32 	[%r6], %r34;
	shl.b32 	%r119, %r14, 2;
	add.s32 	%r121, %r94, %r119;
	st.shared.u32 	[%r121], %r33;
$L__BB0_18:
	setp.le.u32 	%p14, %r15, %r3;
	bar.sync 	0;
	@%p14 bra 	$L__BB0_21;
	ld.shared.u32 	%r35, [%r6];
	ld.shared.u32 	%r36, [%r16];
	setp.le.s32 	%p15, %r35, %r36;
	@%p15 bra 	$L__BB0_21;
	st.shared.u32 	[%r6], %r36;
	st.shared.u32 	[%r16], %r35;
$L__BB0_21:
	setp.le.u32 	%p16, %r17, %r3;
	bar.sync 	0;
	@%p16 bra 	$L__BB0_24;
	ld.shared.u32 	%r37, [%r6];
	ld.shared.u32 	%r38, [%r18];
	setp.le.s32 	%p17, %r37, %r38;
	@%p17 bra 	$L__BB0_24;
	st.shared.u32 	[%r6], %r38;
	st.shared.u32 	[%r18], %r37;
$L__BB0_24:
	setp.le.u32 	%p18, %r19, %r3;
	bar.sync 	0;
	@%p18 bra 	$L__BB0_27;
	ld.shared.u32 	%r39, [%r6];
	ld.shared.u32 	%r40, [%r20];
	setp.le.s32 	%p19, %r39, %r40;
	@%p19 bra 	$L__BB0_27;
	st.shared.u32 	[%r6], %r40;
	st.shared.u32 	[%r20], %r39;
$L__BB0_27:
	setp.le.u32 	%p20, %r21, %r3;
	bar.sync 	0;
	@%p20 bra 	$L__BB0_30;
	ld.shared.u32 	%r41, [%r6];
	ld.shared.u32 	%r42, [%r22];
	setp.le.s32 	%p21, %r41, %r42;
	@%p21 bra 	$L__BB0_30;
	st.shared.u32 	[%r6], %r42;
	st.shared.u32 	[%r22], %r41;
$L__BB0_30:
	setp.le.u32 	%p22, %r23, %r3;
	bar.sync 	0;
	@%p22 bra 	$L__BB0_33;
	ld.shared.u32 	%r43, [%r6];
	shl.b32 	%r122, %r23, 2;
	add.s32 	%r44, %r94, %r122;
	ld.shared.u32 	%r45, [%r44];
	setp.le.s32 	%p23, %r43, %r45;
	@%p23 bra 	$L__BB0_33;
	st.shared.u32 	[%r6], %r45;
	st.shared.u32 	[%r44], %r43;
$L__BB0_33:
	bar.sync 	0;
	ld.shared.u32 	%r124, [%r6];
	add.s64 	%rd9, %rd2, %rd8;
	st.global.u32 	[%rd9], %r124;
	add.s32 	%r152, %r152, %r7;
	add.s32 	%r125, %r152, 1024;
	setp.lt.s32 	%p24, %r125, %r90;
	@%p24 bra 	$L__BB0_3;
	bra.uni 	$L__BB0_67;
$L__BB0_34:
	shl.b32 	%r153, %r1, 10;
	setp.ge.s32 	%p25, %r153, %r90;
	@%p25 bra 	$L__BB0_67;
	shl.b32 	%r126, %r3, 2;
	mov.u32 	%r127, _ZZ17bitonic_sort_stepPiiiE6shared;
	add.s32 	%r48, %r127, %r126;
	shl.b32 	%r49, %r2, 10;
	xor.b32  	%r50, %r3, 512;
	xor.b32  	%r51, %r3, 256;
	xor.b32  	%r128, %r126, 1024;
	add.s32 	%r52, %r127, %r128;
	xor.b32  	%r53, %r3, 128;
	xor.b32  	%r129, %r126, 512;
	add.s32 	%r54, %r127, %r129;
	xor.b32  	%r55, %r3, 64;
	xor.b32  	%r130, %r126, 256;
	add.s32 	%r56, %r127, %r130;
	xor.b32  	%r57, %r3, 32;
	xor.b32  	%r131, %r126, 128;
	add.s32 	%r58, %r127, %r131;
	xor.b32  	%r59, %r3, 16;
	xor.b32  	%r132, %r126, 64;
	add.s32 	%r60, %r127, %r132;
	xor.b32  	%r61, %r3, 8;
	xor.b32  	%r133, %r126, 32;
	add.s32 	%r62, %r127, %r133;
	xor.b32  	%r63, %r3, 4;
	xor.b32  	%r134, %r126, 16;
	add.s32 	%r64, %r127, %r134;
	xor.b32  	%r65, %r3, 2;
	xor.b32  	%r135, %r126, 8;
	add.s32 	%r66, %r127, %r135;
	xor.b32  	%r67, %r3, 1;
	mul.wide.u32 	%rd13, %r3, 4;
$L__BB0_36:
	setp.le.u32 	%p26, %r50, %r3;
	setp.gt.u32 	%p27, %r3, 511;
	sub.s32 	%r136, 1535, %r3;
	selp.b32 	%r137, %r136, %r3, %p27;
	mul.wide.u32 	%rd10, %r153, 4;
	add.s64 	%rd3, %rd1, %rd10;
	mul.wide.u32 	%rd11, %r137, 4;
	add.s64 	%rd12, %rd3, %rd11;
	ld.global.u32 	%r138, [%rd12];
	st.shared.u32 	[%r48], %r138;
	bar.sync 	0;
	@%p26 bra 	$L__BB0_39;
	ld.shared.u32 	%r69, [%r48];
	shl.b32 	%r139, %r50, 2;
	mov.u32 	%r140, _ZZ17bitonic_sort_stepPiiiE6shared;
	add.s32 	%r141, %r140, %r139;
	ld.shared.u32 	%r70, [%r141];
	setp.le.s32 	%p28, %r69, %r70;
	@%p28 bra 	$L__BB0_39;
	st.shared.u32 	[%r48], %r70;
	shl.b32 	%r142, %r50, 2;
	mov.u32 	%r143, _ZZ17bitonic_sort_stepPiiiE6shared;
	add.s32 	%r144, %r143, %r142;
	st.shared.u32 	[%r144], %r69;
$L__BB0_39:
	setp.le.u32 	%p29, %r51, %r3;
	bar.sync 	0;
	@%p29 bra 	$L__BB0_42;
	ld.shared.u32 	%r71, [%r48];
	ld.shared.u32 	%r72, [%r52];
	setp.le.s32 	%p30, %r71, %r72;
	@%p30 bra 	$L__BB0_42;
	st.shared.u32 	[%r48], %r72;
	st.shared.u32 	[%r52], %r71;
$L__BB0_42:
	setp.le.u32 	%p31, %r53, %r3;
	bar.sync 	0;
	@%p31 bra 	$L__BB0_45;
	ld.shared.u32 	%r73, [%r48];
	ld.shared.u32 	%r74, [%r54];
	setp.le.s32 	%p32, %r73, %r74;
	@%p32 bra 	$L__BB0_45;
	st.shared.u32 	[%r48], %r74;
	st.shared.u32 	[%r54], %r73;
$L__BB0_45:
	setp.le.u32 	%p33, %r55, %r3;
	bar.sync 	0;
	@%p33 bra 	$L__BB0_48;
	ld.shared.u32 	%r75, [%r48];
	ld.shared.u32 	%r76, [%r56];
	setp.le.s32 	%p34, %r75, %r76;
	@%p34 bra 	$L__BB0_48;
	st.shared.u32 	[%r48], %r76;
	st.shared.u32 	[%r56], %r75;
$L__BB0_48:
	setp.le.u32 	%p35, %r57, %r3;
	bar.sync 	0;
	@%p35 bra 	$L__BB0_51;
	ld.shared.u32 	%r77, [%r48];
	ld.shared.u32 	%r78, [%r58];
	setp.le.s32 	%p36, %r77, %r78;
	@%p36 bra 	$L__BB0_51;
	st.shared.u32 	[%r48], %r78;
	st.shared.u32 	[%r58], %r77;
$L__BB0_51:
	setp.le.u32 	%p37, %r59, %r3;
	bar.sync 	0;
	@%p37 bra 	$L__BB0_54;
	ld.shared.u32 	%r79, [%r48];
	ld.shared.u32 	%r80, [%r60];
	setp.le.s32 	%p38, %r79, %r80;
	@%p38 bra 	$L__BB0_54;
	st.shared.u32 	[%r48], %r80;
	st.shared.u32 	[%r60], %r79;
$L__BB0_54:
	setp.le.u32 	%p39, %r61, %r3;
	bar.sync 	0;
	@%p39 bra 	$L__BB0_57;
	ld.shared.u32 	%r81, [%r48];
	ld.shared.u32 	%r82, [%r62];
	setp.le.s32 	%p40, %r81, %r82;
	@%p40 bra 	$L__BB0_57;
	st.shared.u32 	[%r48], %r82;
	st.shared.u32 	[%r62], %r81;
$L__BB0_57:
	setp.le.u32 	%p41, %r63, %r3;
	bar.sync 	0;
	@%p41 bra 	$L__BB0_60;
	ld.shared.u32 	%r83, [%r48];
	ld.shared.u32 	%r84, [%r64];
	setp.le.s32 	%p42, %r83, %r84;
	@%p42 bra 	$L__BB0_60;
	st.shared.u32 	[%r48], %r84;
	st.shared.u32 	[%r64], %r83;
$L__BB0_60:
	setp.le.u32 	%p43, %r65, %r3;
	bar.sync 	0;
	@%p43 bra 	$L__BB0_63;
	ld.shared.u32 	%r85, [%r48];
	ld.shared.u32 	%r86, [%r66];
	setp.le.s32 	%p44, %r85, %r86;
	@%p44 bra 	$L__BB0_63;
	st.shared.u32 	[%r48], %r86;
	st.shared.u32 	[%r66], %r85;
$L__BB0_63:
	setp.le.u32 	%p45, %r67, %r3;
	bar.sync 	0;
	@%p45 bra 	$L__BB0_66;
	ld.shared.u32 	%r87, [%r48];
	shl.b32 	%r145, %r67, 2;
	mov.u32 	%r146, _ZZ17bitonic_sort_stepPiiiE6shared;
	add.s32 	%r147, %r146, %r145;
	ld.shared.u32 	%r88, [%r147];
	setp.le.s32 	%p46, %r87, %r88;
	@%p46 bra 	$L__BB0_66;
	st.shared.u32 	[%r48], %r88;
	shl.b32 	%r148, %r67, 2;
	mov.u32 	%r149, _ZZ17bitonic_sort_stepPiiiE6shared;
	add.s32 	%r150, %r149, %r148;
	st.shared.u32 	[%r150], %r87;
$L__BB0_66:
	bar.sync 	0;
	ld.shared.u32 	%r151, [%r48];
	add.s64 	%rd14, %rd3, %rd13;
	st.global.u32 	[%rd14], %r151;
	add.s32 	%r153, %r153, %r49;
	setp.lt.s32 	%p47, %r153, %r90;
	@%p47 bra 	$L__BB0_36;
$L__BB0_67:
	ret;

}
	// .globl	_Z12oddeven_sortPii
.visible .entry _Z12oddeven_sortPii(
	.param .u64 .ptr .align 1 _Z12oddeven_sortPii_param_0,
	.param .u32 _Z12oddeven_sortPii_param_1
)
{
	.reg .pred 	%p<13>;
	.reg .b32 	%r<29>;
	.reg .b64 	%rd<5>;
	// demoted variable
	.shared .align 4 .b8 _ZZ12oddeven_sortPiiE6shared[4096];
	ld.param.u64 	%rd3, [_Z12oddeven_sortPii_param_0];
	ld.param.u32 	%r18, [_Z12oddeven_sortPii_param_1];
	mov.u32 	%r1, %tid.x;
	mov.u32 	%r19, %ctaid.x;
	shl.b32 	%r27, %r19, 10;
	setp.ge.s32 	%p2, %r27, %r18;
	@%p2 bra 	$L__BB1_17;
	mov.u32 	%r20, %nctaid.x;
	shl.b32 	%r21, %r1, 2;
	mov.u32 	%r22, _ZZ12oddeven_sortPiiE6shared;
	add.s32 	%r3, %r22, %r21;
	and.b32  	%r4, %r1, 1;
	setp.eq.s32 	%p3, %r4, 0;
	setp.eq.s32 	%p4, %r1, 1023;
	or.pred  	%p1, %p4, %p3;
	shl.b32 	%r5, %r20, 10;
	cvta.to.global.u64 	%rd1, %rd3;
$L__BB1_2:
	add.s32 	%r24, %r27, %r1;
	mul.wide.u32 	%rd4, %r24, 4;
	add.s64 	%rd2, %rd1, %rd4;
	ld.global.u32 	%r25, [%rd2];
	st.shared.u32 	[%r3], %r25;
	bar.sync 	0;
	mov.b32 	%r28, 0;
$L__BB1_3:
	setp.ne.s32 	%p5, %r4, 0;
	@%p5 bra 	$L__BB1_6;
	ld.shared.u32 	%r8, [%r3];
	ld.shared.u32 	%r9, [%r3+4];
	setp.le.s32 	%p6, %r8, %r9;
	@%p6 bra 	$L__BB1_6;
	st.shared.u32 	[%r3], %r9;
	st.shared.u32 	[%r3+4], %r8;
$L__BB1_6:
	bar.sync 	0;
	@%p1 bra 	$L__BB1_9;
	ld.shared.u32 	%r10, [%r3];
	ld.shared.u32 	%r11, [%r3+4];
	setp.le.s32 	%p7, %r10, %r11;
	@%p7 bra 	$L__BB1_9;
	st.shared.u32 	[%r3], %r11;
	st.shared.u32 	[%r3+4], %r10;
$L__BB1_9:
	setp.ne.s32 	%p8, %r4, 0;
	bar.sync 	0;
	@%p8 bra 	$L__BB1_12;
	ld.shared.u32 	%r12, [%r3];
	ld.shared.u32 	%r13, [%r3+4];
	setp.le.s32 	%p9, %r12, %r13;
	@%p9 bra 	$L__BB1_12;
	st.shared.u32 	[%r3], %r13;
	st.shared.u32 	[%r3+4], %r12;
$L__BB1_12:
	bar.sync 	0;
	@%p1 bra 	$L__BB1_15;
	ld.shared.u32 	%r14, [%r3];
	ld.shared.u32 	%r15, [%r3+4];
	setp.le.s32 	%p10, %r14, %r15;
	@%p10 bra 	$L__BB1_15;
	st.shared.u32 	[%r3], %r15;
	st.shared.u32 	[%r3+4], %r14;
$L__BB1_15:
	bar.sync 	0;
	add.s32 	%r28, %r28, 4;
	setp.ne.s32 	%p11, %r28, 1024;
	@%p11 bra 	$L__BB1_3;
	ld.shared.u32 	%r26, [%r3];
	st.global.u32 	[%rd2], %r26;
	add.s32 	%r27, %r27, %r5;
	setp.lt.s32 	%p12, %r27, %r18;
	@%p12 bra 	$L__BB1_2;
$L__BB1_17:
	ret;

}
	// .globl	_ZN3cub18CUB_300001_SM_10006detail11EmptyKernelIvEEvv
.visible .entry _ZN3cub18CUB_300001_SM_10006detail11EmptyKernelIvEEvv()
{


	ret;

}


// ===== COMPILED SASS (sm_100) =====

	.target	sm_100

	.elftype	@"ET_EXEC"


//--------------------- .note.nv.tkinfo           --------------------------
	.section	.note.nv.tkinfo,"",@"SHT_NOTE"
	.sectionflags	@"SHF_NOTE_NV_TKINFO"
	.tkinfo
        /*0018*/ 	.word	0x00000002
        /*0030*/ 	.string	""
        /*0030*/ 	.string	"ptxas"
        /*0030*/ 	.string	"Cuda compilation tools, release 13.0, V13.0.88"
        /*0030*/ 	.string	"Build cuda_13.0.r13.0/compiler.36424714_0"
        /*0030*/ 	.string	"-arch sm_100 -m 64 "



//--------------------- .note.nv.cuinfo           --------------------------
	.section	.note.nv.cuinfo,"",@"SHT_NOTE"
	.sectionflags	@"SHF_NOTE_NV_CUINFO"
        /*0018*/ 	.short	0x0002
        /*001a*/ 	.short	0x0064
        /*001c*/ 	.short	0x0082
	.zero		2


//--------------------- .nv.info                  --------------------------
	.section	.nv.info,"",@"SHT_CUDA_INFO"
	.align	4


	//----- nvinfo : EIATTR_REGCOUNT
	.align		4
        /*0000*/ 	.byte	0x04, 0x2f
        /*0002*/ 	.short	(.L_46 - .L_45)
	.align		4
.L_45:
        /*0004*/ 	.word	index@(_Z17bitonic_sort_stepPiii)
        /*0008*/ 	.word	0x0000001f


	//----- nvinfo : EIATTR_FRAME_SIZE
	.align		4
.L_46:
        /*000c*/ 	.byte	0x04, 0x11
        /*000e*/ 	.short	(.L_48 - .L_47)
	.align		4
.L_47:
        /*0010*/ 	.word	index@(_Z17bitonic_sort_stepPiii)
        /*0014*/ 	.word	0x00000000


	//----- nvinfo : EIATTR_REGCOUNT
	.align		4
.L_48:
        /*0018*/ 	.byte	0x04, 0x2f
        /*001a*/ 	.short	(.L_50 - .L_49)
	.align		4
.L_49:
        /*001c*/ 	.word	index@(_Z12oddeven_sortPii)
        /*0020*/ 	.word	0x0000000a


	//----- nvinfo : EIATTR_FRAME_SIZE
	.align		4
.L_50:
        /*0024*/ 	.byte	0x04, 0x11
        /*0026*/ 	.short	(.L_52 - .L_51)
	.align		4
.L_51:
        /*0028*/ 	.word	index@(_Z12oddeven_sortPii)
        /*002c*/ 	.word	0x00000000


	//----- nvinfo : EIATTR_REGCOUNT
	.align		4
.L_52:
        /*0030*/ 	.byte	0x04, 0x2f
        /*0032*/ 	.short	(.L_54 - .L_53)
	.align		4
.L_53:
        /*0034*/ 	.word	index@(_ZN3cub18CUB_300001_SM_10006detail11EmptyKernelIvEEvv)
        /*0038*/ 	.word	0x00000004


	//----- nvinfo : EIATTR_FRAME_SIZE
	.align		4
.L_54:
        /*003c*/ 	.byte	0x04, 0x11
        /*003e*/ 	.short	(.L_56 - .L_55)
	.align		4
.L_55:
        /*0040*/ 	.word	index@(_ZN3cub18CUB_300001_SM_10006detail11EmptyKernelIvEEvv)
        /*0044*/ 	.word	0x00000000


	//----- nvinfo : EIATTR_MIN_STACK_SIZE
	.align		4
.L_56:
        /*0048*/ 	.byte	0x04, 0x12
        /*004a*/ 	.short	(.L_58 - .L_57)
	.align		4
.L_57:
        /*004c*/ 	.word	index@(_ZN3cub18CUB_300001_SM_10006detail11EmptyKernelIvEEvv)
        /*0050*/ 	.word	0x00000000


	//----- nvinfo : EIATTR_MIN_STACK_SIZE
	.align		4
.L_58:
        /*0054*/ 	.byte	0x04, 0x12
        /*0056*/ 	.short	(.L_60 - .L_59)
	.align		4
.L_59:
        /*0058*/ 	.word	index@(_Z12oddeven_sortPii)
        /*005c*/ 	.word	0x00000000


	//----- nvinfo : EIATTR_MIN_STACK_SIZE
	.align		4
.L_60:
        /*0060*/ 	.byte	0x04, 0x12
        /*0062*/ 	.short	(.L_62 - .L_61)
	.align		4
.L_61:
        /*0064*/ 	.word	index@(_Z17bitonic_sort_stepPiii)
        /*0068*/ 	.word	0x00000000
.L_62:


//--------------------- .nv.compat                --------------------------
	.section	.nv.compat,"",@"SHT_CUDA_COMPAT_INFO"
	.align	4
        /*0000*/ 	.byte	0x02, 0x09, 0x00, 0x00, 0x02, 0x02, 0x01, 0x00, 0x02, 0x05, 0x05, 0x00, 0x03, 0x07, 0x01, 0x01
        /*0010*/ 	.byte	0x02, 0x03, 0x00, 0x00, 0x02, 0x06, 0x01, 0x00, 0x04, 0x0b, 0x08, 0x00, 0x09, 0x00, 0x00, 0x00
        /*0020*/ 	.byte	0x00, 0x00, 0x00, 0x00


//--------------------- .nv.info._ZN3cub18CUB_300001_SM_10006detail11EmptyKernelIvEEvv --------------------------
	.section	.nv.info._ZN3cub18CUB_300001_SM_10006detail11EmptyKernelIvEEvv,"",@"SHT_CUDA_INFO"
	.sectionflags	@""
	.align	4


	//----- nvinfo : EIATTR_CUDA_API_VERSION
	.align		4
        /*0000*/ 	.byte	0x04, 0x37
        /*0002*/ 	.short	(.L_64 - .L_63)
.L_63:
        /*0004*/ 	.word	0x00000082


	//----- nvinfo : EIATTR_SPARSE_MMA_MASK
	.align		4
.L_64:
        /*0008*/ 	.byte	0x03, 0x50
        /*000a*/ 	.short	0x0000


	//----- nvinfo : EIATTR_MAXREG_COUNT
	.align		4
        /*000c*/ 	.byte	0x03, 0x1b
        /*000e*/ 	.short	0x00ff


	//----- nvinfo : EIATTR_MERCURY_ISA_VERSION
	.align		4
        /*0010*/ 	.byte	0x03, 0x5f
        /*0012*/ 	.short	0x0101


	//----- nvinfo : EIATTR_VRC_CTA_INIT_COUNT
	.align		4
        /*0014*/ 	.byte	0x02, 0x4a
	.zero		1
	.zero		1


	//----- nvinfo : EIATTR_EXIT_INSTR_OFFSETS
	.align		4
        /*0018*/ 	.byte	0x04, 0x1c
        /*001a*/ 	.short	(.L_66 - .L_65)


	//   ....[0]....
.L_65:
        /*001c*/ 	.word	0x00000010


	//----- nvinfo : EIATTR_SW_WAR
	.align		4
.L_66:
        /*0020*/ 	.byte	0x04, 0x36
        /*0022*/ 	.short	(.L_68 - .L_67)
.L_67:
        /*0024*/ 	.word	0x00000008
.L_68:


//--------------------- .nv.info._Z12oddeven_sortPii --------------------------
	.section	.nv.info._Z12oddeven_sortPii,"",@"SHT_CUDA_INFO"
	.sectionflags	@""
	.align	4


	//----- nvinfo : EIATTR_CUDA_API_VERSION
	.align		4
        /*0000*/ 	.byte	0x04, 0x37
        /*0002*/ 	.short	(.L_70 - .L_69)
.L_69:
        /*0004*/ 	.word	0x00000082


	//----- nvinfo : EIATTR_KPARAM_INFO
	.align		4
.L_70:
        /*0008*/ 	.byte	0x04, 0x17
        /*000a*/ 	.short	(.L_72 - .L_71)
.L_71:
        /*000c*/ 	.word	0x00000000
        /*0010*/ 	.short	0x0001
        /*0012*/ 	.short	0x0008
        /*0014*/ 	.byte	0x00, 0xf0, 0x11, 0x00


	//----- nvinfo : EIATTR_KPARAM_INFO
	.align		4
.L_72:
        /*0018*/ 	.byte	0x04, 0x17
        /*001a*/ 	.short	(.L_74 - .L_73)
.L_73:
        /*001c*/ 	.word	0x00000000
        /*0020*/ 	.short	0x0000
        /*0022*/ 	.short	0x0000
        /*0024*/ 	.byte	0x00, 0xf5, 0x21, 0x00


	//----- nvinfo : EIATTR_SPARSE_MMA_MASK
	.align		4
.L_74:
        /*0028*/ 	.byte	0x03, 0x50
        /*002a*/ 	.short	0x0000


	//----- nvinfo : EIATTR_MAXREG_COUNT
	.align		4
        /*002c*/ 	.byte	0x03, 0x1b
        /*002e*/ 	.short	0x00ff


	//----- nvinfo : EIATTR_NUM_BARRIERS
	.align		4
        /*0030*/ 	.byte	0x02, 0x4c
        /*0032*/ 	.byte	0x01
	.zero		1


	//----- nvinfo : EIATTR_MERCURY_ISA_VERSION
	.align		4
        /*0034*/ 	.byte	0x03, 0x5f
        /*0036*/ 	.short	0x0101


	//----- nvinfo : EIATTR_VRC_CTA_INIT_COUNT
	.align		4
        /*0038*/ 	.byte	0x02, 0x4a
	.zero		1
	.zero		1


	//----- nvinfo : EIATTR_EXIT_INSTR_OFFSETS
	.align		4
        /*003c*/ 	.byte	0x04, 0x1c
        /*003e*/ 	.short	(.L_76 - .L_75)


	//   ....[0]....
.L_75:
        /*0040*/ 	.word	0x00000050


	//   ....[1]....
        /*0044*/ 	.word	0x00000460


	//----- nvinfo : EIATTR_CRS_STACK_SIZE
	.align		4
.L_76:
        /*0048*/ 	.byte	0x04, 0x1e
        /*004a*/ 	.short	(.L_78 - .L_77)
.L_77:
        /*004c*/ 	.word	0x00000000


	//----- nvinfo : EIATTR_CBANK_PARAM_SIZE
	.align		4
.L_78:
        /*0050*/ 	.byte	0x03, 0x19
        /*0052*/ 	.short	0x000c


	//----- nvinfo : EIATTR_PARAM_CBANK
	.align		4
        /*0054*/ 	.byte	0x04, 0x0a
        /*0056*/ 	.short	(.L_80 - .L_79)
	.align		4
.L_79:
        /*0058*/ 	.word	index@(.nv.constant0._Z12oddeven_sortPii)
        /*005c*/ 	.short	0x0380
        /*005e*/ 	.short	0x000c


	//----- nvinfo : EIATTR_SW_WAR
	.align		4
.L_80:
        /*0060*/ 	.byte	0x04, 0x36
        /*0062*/ 	.short	(.L_82 - .L_81)
.L_81:
        /*0064*/ 	.word	0x00000008
.L_82:


//--------------------- .nv.info._Z17bitonic_sort_stepPiii --------------------------
	.section	.nv.info._Z17bitonic_sort_stepPiii,"",@"SHT_CUDA_INFO"
	.sectionflags	@""
	.align	4


	//----- nvinfo : EIATTR_CUDA_API_VERSION
	.align		4
        /*0000*/ 	.byte	0x04, 0x37
        /*0002*/ 	.short	(.L_84 - .L_83)
.L_83:
        /*0004*/ 	.word	0x00000082


	//----- nvinfo : EIATTR_KPARAM_INFO
	.align		4
.L_84:
        /*0008*/ 	.byte	0x04, 0x17
        /*000a*/ 	.short	(.L_86 - .L_85)
.L_85:
        /*000c*/ 	.word	0x00000000
        /*0010*/ 	.short	0x0002
        /*0012*/ 	.short	0x000c
        /*0014*/ 	.byte	0x00, 0xf0, 0x11, 0x00


	//----- nvinfo : EIATTR_KPARAM_INFO
	.align		4
.L_86:
        /*0018*/ 	.byte	0x04, 0x17
        /*001a*/ 	.short	(.L_88 - .L_87)
.L_87:
        /*001c*/ 	.word	0x00000000
        /*0020*/ 	.short	0x0001
        /*0022*/ 	.short	0x0008
        /*0024*/ 	.byte	0x00, 0xf0, 0x11, 0x00


	//----- nvinfo : EIATTR_KPARAM_INFO
	.align		4
.L_88:
        /*0028*/ 	.byte	0x04, 0x17
        /*002a*/ 	.short	(.L_90 - .L_89)
.L_89:
        /*002c*/ 	.word	0x00000000
        /*0030*/ 	.short	0x0000
        /*0032*/ 	.short	0x0000
        /*0034*/ 	.byte	0x00, 0xf5, 0x21, 0x00


	//----- nvinfo : EIATTR_SPARSE_MMA_MASK
	.align		4
.L_90:
        /*0038*/ 	.byte	0x03, 0x50
        /*003a*/ 	.short	0x0000


	//----- nvinfo : EIATTR_MAXREG_COUNT
	.align		4
        /*003c*/ 	.byte	0x03, 0x1b
        /*003e*/ 	.short	0x00ff


	//----- nvinfo : EIATTR_NUM_BARRIERS
	.align		4
        /*0040*/ 	.byte	0x02, 0x4c
        /*0042*/ 	.byte	0x01
	.zero		1


	//----- nvinfo : EIATTR_MERCURY_ISA_VERSION
	.align		4
        /*0044*/ 	.byte	0x03, 0x5f
        /*0046*/ 	.short	0x0101


	//----- nvinfo : EIATTR_VRC_CTA_INIT_COUNT
	.align		4
        /*0048*/ 	.byte	0x02, 0x4a
	.zero		1
	.zero		1


	//----- nvinfo : EIATTR_EXIT_INSTR_OFFSETS
	.align		4
        /*004c*/ 	.byte	0x04, 0x1c
        /*004e*/ 	.short	(.L_92 - .L_91)


	//   ....[0]....
.L_91:
        /*0050*/ 	.word	0x000000c0


	//   ....[1]....
        /*0054*/ 	.word	0x000009e0


	//   ....[2]....
        /*0058*/ 	.word	0x00000a20


	//   ....[3]....
        /*005c*/ 	.word	0x000013f0


	//----- nvinfo : EIATTR_CRS_STACK_SIZE
	.align		4
.L_92:
        /*0060*/ 	.byte	0x04, 0x1e
        /*0062*/ 	.short	(.L_94 - .L_93)
.L_93:
        /*0064*/ 	.word	0x00000000


	//----- nvinfo : EIATTR_CBANK_PARAM_SIZE
	.align		4
.L_94:
        /*0068*/ 	.byte	0x03, 0x19
        /*006a*/ 	.short	0x0010


	//----- nvinfo : EIATTR_PARAM_CBANK
	.align		4
        /*006c*/ 	.byte	0x04, 0x0a
        /*006e*/ 	.short	(.L_96 - .L_95)
	.align		4
.L_95:
        /*0070*/ 	.word	index@(.nv.constant0._Z17bitonic_sort_stepPiii)
        /*0074*/ 	.short	0x0380
        /*0076*/ 	.short	0x0010


	//----- nvinfo : EIATTR_SW_WAR
	.align		4
.L_96:
        /*0078*/ 	.byte	0x04, 0x36
        /*007a*/ 	.short	(.L_98 - .L_97)
.L_97:
        /*007c*/ 	.word	0x00000008
.L_98:


//--------------------- .nv.callgraph             --------------------------
	.section	.nv.callgraph,"",@"SHT_CUDA_CALLGRAPH"
	.align	4
	.sectionentsize	8
	.align		4
        /*0000*/ 	.word	0x00000000
	.align		4
        /*0004*/ 	.word	0xffffffff
	.align		4
        /*0008*/ 	.word	0x00000000
	.align		4
        /*000c*/ 	.word	0xfffffffe
	.align		4
        /*0010*/ 	.word	0x00000000
	.align		4
        /*0014*/ 	.word	0xfffffffd
	.align		4
        /*0018*/ 	.word	0x00000000
	.align		4
        /*001c*/ 	.word	0xfffffffc


//--------------------- .nv.constant4             --------------------------
	.section	.nv.constant4,"a",@progbits
	.align	8
	.align		8
.nv.constant4:
        /*0000*/ 	.dword	_ZN34_INTERNAL_fd476396_4_k_cu_7cacafab4cuda3std3__45__cpo5beginE
	.align		8
        /*0008*/ 	.dword	_ZN34_INTERNAL_fd476396_4_k_cu_7cacafab4cuda3std3__45__cpo3endE
	.align		8
        /*0010*/ 	.dword	_ZN34_INTERNAL_fd476396_4_k_cu_7cacafab4cuda3std3__45__cpo6cbeginE
	.align		8
        /*0018*/ 	.dword	_ZN34_INTERNAL_fd476396_4_k_cu_7cacafab4cuda3std3__45__cpo4cendE
	.align		8
        /*0020*/ 	.dword	_ZN34_INTERNAL_fd476396_4_k_cu_7cacafab4cuda3std3__45__cpo6rbeginE
	.align		8
        /*0028*/ 	.dword	_ZN34_INTERNAL_fd476396_4_k_cu_7cacafab4cuda3std3__45__cpo4rendE
	.align		8
        /*0030*/ 	.dword	_ZN34_INTERNAL_fd476396_4_k_cu_7cacafab4cuda3std3__45__cpo7crbeginE
	.align		8
        /*0038*/ 	.dword	_ZN34_INTERNAL_fd476396_4_k_cu_7cacafab4cuda3std3__45__cpo5crendE
	.align		8
        /*0040*/ 	.dword	_ZN34_INTERNAL_fd476396_4_k_cu_7cacafab4cuda3std3__436_GLOBAL__N__fd476396_4_k_cu_7cacafab6ignoreE
	.align		8
        /*0048*/ 	.dword	_ZN34_INTERNAL_fd476396_4_k_cu_7cacafab4cuda3std3__419piecewise_constructE
	.align		8
        /*0050*/ 	.dword	_ZN34_INTERNAL_fd476396_4_k_cu_7cacafab4cuda3std3__48in_placeE
	.align		8
        /*0058*/ 	.dword	_ZN34_INTERNAL_fd476396_4_k_cu_7cacafab4cuda3std3__420unreachable_sentinelE
	.align		8
        /*0060*/ 	.dword	_ZN34_INTERNAL_fd476396_4_k_cu_7cacafab4cuda3std3__47nulloptE
	.align		8
        /*0068*/ 	.dword	_ZN34_INTERNAL_fd476396_4_k_cu_7cacafab4cuda3std3__48unexpectE
	.align		8
        /*0070*/ 	.dword	_ZN34_INTERNAL_fd476396_4_k_cu_7cacafab4cuda3std6ranges3__45__cpo4swapE
	.align		8
        /*0078*/ 	.dword	_ZN34_INTERNAL_fd476396_4_k_cu_7cacafab4cuda3std6ranges3__45__cpo9iter_moveE
	.align		8
        /*0080*/ 	.dword	_ZN34_INTERNAL_fd476396_4_k_cu_7cacafab4cuda3std6ranges3__45__cpo5beginE
	.align		8
        /*0088*/ 	.dword	_ZN34_INTERNAL_fd476396_4_k_cu_7cacafab4cuda3std6ranges3__45__cpo3endE
	.align		8
        /*0090*/ 	.dword	_ZN34_INTERNAL_fd476396_4_k_cu_7cacafab4cuda3std6ranges3__45__cpo6cbeginE
	.align		8
        /*0098*/ 	.dword	_ZN34_INTERNAL_fd476396_4_k_cu_7cacafab4cuda3std6ranges3__45__cpo4cendE
	.align		8
        /*00a0*/ 	.dword	_ZN34_INTERNAL_fd476396_4_k_cu_7cacafab4cuda3std6ranges3__45__cpo7advanceE
	.align		8
        /*00a8*/ 	.dword	_ZN34_INTERNAL_fd476396_4_k_cu_7cacafab4cuda3std6ranges3__45__cpo9iter_swapE
	.align		8
        /*00b0*/ 	.dword	_ZN34_INTERNAL_fd476396_4_k_cu_7cacafab4cuda3std6ranges3__45__cpo4nextE
	.align		8
        /*00b8*/ 	.dword	_ZN34_INTERNAL_fd476396_4_k_cu_7cacafab4cuda3std6ranges3__45__cpo4prevE
	.align		8
        /*00c0*/ 	.dword	_ZN34_INTERNAL_fd476396_4_k_cu_7cacafab4cuda3std6ranges3__45__cpo4dataE
	.align		8
        /*00c8*/ 	.dword	_ZN34_INTERNAL_fd476396_4_k_cu_7cacafab4cuda3std6ranges3__45__cpo5cdataE
	.align		8
        /*00d0*/ 	.dword	_ZN34_INTERNAL_fd476396_4_k_cu_7cacafab4cuda3std6ranges3__45__cpo4sizeE
	.align		8
        /*00d8*/ 	.dword	_ZN34_INTERNAL_fd476396_4_k_cu_7cacafab4cuda3std6ranges3__45__cpo5ssizeE
	.align		8
        /*00e0*/ 	.dword	_ZN34_INTERNAL_fd476396_4_k_cu_7cacafab4cuda3std6ranges3__45__cpo8distanceE
	.align		8
        /*00e8*/ 	.dword	_ZN34_INTERNAL_fd476396_4_k_cu_7cacafab6thrust24THRUST_300001_SM_1000_NS8cuda_cub3parE
	.align		8
        /*00f0*/ 	.dword	_ZN34_INTERNAL_fd476396_4_k_cu_7cacafab6thrust24THRUST_300001_SM_1000_NS8cuda_cub10par_nosyncE
	.align		8
        /*00f8*/ 	.dword	_ZN34_INTERNAL_fd476396_4_k_cu_7cacafab6thrust24THRUST_300001_SM_1000_NS6system6detail10sequential3seqE
	.align		8
        /*0100*/ 	.dword	_ZN34_INTERNAL_fd476396_4_k_cu_7cacafab6thrust24THRUST_300001_SM_1000_NS6system3cpp3parE
	.align		8
        /*0108*/ 	.dword	_ZN34_INTERNAL_fd476396_4_k_cu_7cacafab6thrust24THRUST_300001_SM_1000_NS12placeholders2_1E
	.align		8
        /*0110*/ 	.dword	_ZN34_INTERNAL_fd476396_4_k_cu_7cacafab6thrust24THRUST_300001_SM_1000_NS12placeholders2_2E
	.align		8
        /*0118*/ 	.dword	_ZN34_INTERNAL_fd476396_4_k_cu_7cacafab6thrust24THRUST_300001_SM_1000_NS12placeholders2_3E
	.align		8
        /*0120*/ 	.dword	_ZN34_INTERNAL_fd476396_4_k_cu_7cacafab6thrust24THRUST_300001_SM_1000_NS12placeholders2_4E
	.align		8
        /*0128*/ 	.dword	_ZN34_INTERNAL_fd476396_4_k_cu_7cacafab6thrust24THRUST_300001_SM_1000_NS12placeholders2_5E
	.align		8
        /*0130*/ 	.dword	_ZN34_INTERNAL_fd476396_4_k_cu_7cacafab6thrust24THRUST_300001_SM_1000_NS12placeholders2_6E
	.align		8
        /*0138*/ 	.dword	_ZN34_INTERNAL_fd476396_4_k_cu_7cacafab6thrust24THRUST_300001_SM_1000_NS12placeholders2_7E
	.align		8
        /*0140*/ 	.dword	_ZN34_INTERNAL_fd476396_4_k_cu_7cacafab6thrust24THRUST_300001_SM_1000_NS12placeholders2_8E
	.align		8
        /*0148*/ 	.dword	_ZN34_INTERNAL_fd476396_4_k_cu_7cacafab6thrust24THRUST_300001_SM_1000_NS12placeholders2_9E
	.align		8
        /*0150*/ 	.dword	_ZN34_INTERNAL_fd476396_4_k_cu_7cacafab6thrust24THRUST_300001_SM_1000_NS12placeholders3_10E
	.align		8
        /*0158*/ 	.dword	_ZN34_INTERNAL_fd476396_4_k_cu_7cacafab6thrust24THRUST_300001_SM_1000_NS3seqE
	.align		8
        /*0160*/ 	.dword	_ZN34_INTERNAL_fd476396_4_k_cu_7cacafab6thrust24THRUST_300001_SM_1000_NS6deviceE


//--------------------- .text._ZN3cub18CUB_300001_SM_10006detail11EmptyKernelIvEEvv --------------------------
	.section	.text._ZN3cub18CUB_300001_SM_10006detail11EmptyKernelIvEEvv,"ax",@progbits
	.align	128
        .global         _ZN3cub18CUB_300001_SM_10006detail11EmptyKernelIvEEvv
        .type           _ZN3cub18CUB_300001_SM_10006detail11EmptyKernelIvEEvv,@function
        .size           _ZN3cub18CUB_300001_SM_10006detail11EmptyKernelIvEEvv,(.L_x_56 - _ZN3cub18CUB_300001_SM_10006detail11EmptyKernelIvEEvv)
        .other          _ZN3cub18CUB_300001_SM_10006detail11EmptyKernelIvEEvv,@"STO_CUDA_ENTRY STV_DEFAULT"
_ZN3cub18CUB_300001_SM_10006detail11EmptyKernelIvEEvv:
.text._ZN3cub18CUB_300001_SM_10006detail11EmptyKernelIvEEvv:
[----:B------:R-:W-:Y:S01]  /*0000*/  LDC R1, c[0x0][0x37c] ;  /* 0x0000df00ff017b82 */ /* 0x000fe20000000800 */
[----:B------:R-:W-:Y:S05]  /*0010*/  EXIT ;  /* 0x000000000000794d */ /* 0x000fea0003800000 */
.L_x_0:
[----:B------:R-:W-:-:S00]  /*0020*/  BRA `(.L_x_0) ;  /* 0xfffffffc00fc7947 */ /* 0x000fc0000383ffff */
[----:B------:R-:W-:-:S00]  /*0030*/  NOP ;  /* 0x0000000000007918 */ /* 0x000fc00000000000 */
        /* <DEDUP_REMOVED lines=12> */
.L_x_56:


//--------------------- .text._Z12oddeven_sortPii --------------------------
	.section	.text._Z12oddeven_sortPii,"ax",@progbits
	.align	128
        .global         _Z12oddeven_sortPii
        .type           _Z12oddeven_sortPii,@function
        .size           _Z12oddeven_sortPii,(.L_x_57 - _Z12oddeven_sortPii)
        .other          _Z12oddeven_sortPii,@"STO_CUDA_ENTRY STV_DEFAULT"
_Z12oddeven_sortPii:
.text._Z12oddeven_sortPii:
[----:B------:R-:W-:Y:S08]  /*0000*/  LDC R1, c[0x0][0x37c] ;  /* 0x0000df00ff017b82 */ /* 0x000ff00000000800 */
[----:B------:R-:W0:Y:S08]  /*0010*/  S2UR UR4, SR_CTAID.X ;  /* 0x00000000000479c3 */ /* 0x000e300000002500 */
[----:B------:R-:W1:Y:S01]  /*0020*/  LDC R0, c[0x0][0x388] ;  /* 0x0000e200ff007b82 */ /* 0x000e620000000800 */
[----:B0-----:R-:W-:-:S06]  /*0030*/  USHF.L.U32 UR4, UR4, 0xa, URZ ;  /* 0x0000000a04047899 */ /* 0x001fcc00080006ff */
[----:B-1----:R-:W-:-:S13]  /*0040*/  ISETP.LE.AND P0, PT, R0, UR4, PT ;  /* 0x0000000400007c0c */ /* 0x002fda000bf03270 */
[----:B------:R-:W-:Y:S05]  /*0050*/  @P0 EXIT ;  /* 0x000000000000094d */ /* 0x000fea0003800000 */
[----:B------:R-:W0:Y:S01]  /*0060*/  S2R R7, SR_TID.X ;  /* 0x0000000000077919 */ /* 0x000e220000002100 */
[----:B------:R-:W1:Y:S01]  /*0070*/  S2UR UR6, SR_CgaCtaId ;  /* 0x00000000000679c3 */ /* 0x000e620000008800 */
[----:B------:R-:W-:Y:S01]  /*0080*/  UMOV UR5, 0x400 ;  /* 0x0000040000057882 */ /* 0x000fe20000000000 */
[----:B------:R-:W2:Y:S01]  /*0090*/  LDCU UR7, c[0x0][0x370] ;  /* 0x00006e00ff0777ac */ /* 0x000ea20008000800 */
[----:B------:R-:W3:Y:S01]  /*00a0*/  LDCU.64 UR8, c[0x0][0x358] ;  /* 0x00006b00ff0877ac */ /* 0x000ee20008000a00 */
[----:B-1----:R-:W-:Y:S01]  /*00b0*/  ULEA UR5, UR6, UR5, 0x18 ;  /* 0x0000000506057291 */ /* 0x002fe2000f8ec0ff */
[----:B0-----:R-:W-:-:S05]  /*00c0*/  LOP3.LUT P0, R6, R7, 0x1, RZ, 0xc0, !PT ;  /* 0x0000000107067812 */ /* 0x001fca000780c0ff */
[C---:B------:R-:W-:Y:S01]  /*00d0*/  LEA R0, R7.reuse, UR5, 0x2 ;  /* 0x0000000507007c11 */ /* 0x040fe2000f8e10ff */
[----:B------:R-:W-:Y:S01]  /*00e0*/  UMOV UR5, UR4 ;  /* 0x0000000400057c82 */ /* 0x000fe20008000000 */
[----:B--23--:R-:W-:-:S13]  /*00f0*/  ISETP.EQ.OR P0, PT, R7, 0x3ff, !P0 ;  /* 0x000003ff0700780c */ /* 0x00cfda0004702670 */
.L_x_10:
[----:B0-----:R-:W0:Y:S01]  /*0100*/  LDC.64 R2, c[0x0][0x380] ;  /* 0x0000e000ff027b82 */ /* 0x001e220000000a00 */
[----:B------:R-:W-:Y:S01]  /*0110*/  VIADD R5, R7, UR5 ;  /* 0x0000000507057c36 */ /* 0x000fe20008000000 */
[----:B------:R-:W1:Y:S03]  /*0120*/  LDCU UR4, c[0x0][0x388] ;  /* 0x00007100ff0477ac */ /* 0x000e660008000800 */
[----:B0-----:R-:W-:-:S05]  /*0130*/  IMAD.WIDE.U32 R2, R5, 0x4, R2 ;  /* 0x0000000405027825 */ /* 0x001fca00078e0002 */
[----:B------:R-:W2:Y:S01]  /*0140*/  LDG.E R5, desc[UR8][R2.64] ;  /* 0x0000000802057981 */ /* 0x000ea2000c1e1900 */
[----:B------:R-:W-:Y:S01]  /*0150*/  ULEA UR5, UR7, UR5, 0xa ;  /* 0x0000000507057291 */ /* 0x000fe2000f8e50ff */
[----:B------:R-:W-:-:S03]  /*0160*/  ISETP.NE.AND P1, PT, R6, RZ, PT ;  /* 0x000000ff0600720c */ /* 0x000fc60003f25270 */
[----:B-1----:R-:W-:-:S03]  /*0170*/  UISETP.GE.AND UP0, UPT, UR5, UR4, UPT ;  /* 0x000000040500728c */ /* 0x002fc6000bf06270 */
[----:B------:R-:W-:Y:S01]  /*0180*/  UMOV UR4, URZ ;  /* 0x000000ff00047c82 */ /* 0x000fe20008000000 */
[----:B--2---:R0:W-:Y:S01]  /*0190*/  STS [R0], R5 ;  /* 0x0000000500007388 */ /* 0x0041e20000000800 */
[----:B------:R-:W-:Y:S06]  /*01a0*/  BAR.SYNC.DEFER_BLOCKING 0x0 ;  /* 0x0000000000007b1d */ /* 0x000fec0000010000 */
.L_x_9:
[----:B------:R-:W-:Y:S04]  /*01b0*/  BSSY.RECONVERGENT B0, `(.L_x_1) ;  /* 0x0000007000007945 */ /* 0x000fe80003800200 */
[----:B-1234-:R-:W-:Y:S05]  /*01c0*/  @P1 BRA `(.L_x_2) ;  /* 0x0000000000141947 */ /* 0x01efea0003800000 */
[----:B0-----:R-:W-:Y:S04]  /*01d0*/  LDS R5, [R0] ;  /* 0x0000000000057984 */ /* 0x001fe80000000800 */
[----:B------:R-:W0:Y:S02]  /*01e0*/  LDS R4, [R0+0x4] ;  /* 0x0000040000047984 */ /* 0x000e240000000800 */
[----:B0-----:R-:W-:-:S13]  /*01f0*/  ISETP.GT.AND P1, PT, R5, R4, PT ;  /* 0x000000040500720c */ /* 0x001fda0003f24270 */
[----:B------:R1:W-:Y:S04]  /*0200*/  @P1 STS [R0], R4 ;  /* 0x0000000400001388 */ /* 0x0003e80000000800 */
[----:B------:R1:W-:Y:S02]  /*0210*/  @P1 STS [R0+0x4], R5 ;  /* 0x0000040500001388 */ /* 0x0003e40000000800 */
.L_x_2:
[----:B------:R-:W-:Y:S05]  /*0220*/  BSYNC.RECONVERGENT B0 ;  /* 0x0000000000007941 */ /* 0x000fea0003800200 */
.L_x_1:
[----:B------:R-:W-:Y:S01]  /*0230*/  BAR.SYNC.DEFER_BLOCKING 0x0 ;  /* 0x0000000000007b1d */ /* 0x000fe20000010000 */
[----:B------:R-:W-:-:S05]  /*0240*/  ISETP.NE.AND P1, PT, R6, RZ, PT ;  /* 0x000000ff0600720c */ /* 0x000fca0003f25270 */
[----:B------:R-:W-:Y:S04]  /*0250*/  BSSY.RECONVERGENT B0, `(.L_x_3) ;  /* 0x0000007000007945 */ /* 0x000fe80003800200 */
[----:B------:R-:W-:Y:S05]  /*0260*/  @P0 BRA `(.L_x_4) ;  /* 0x0000000000140947 */ /* 0x000fea0003800000 */
[----:B01----:R-:W-:Y:S04]  /*0270*/  LDS R5, [R0] ;  /* 0x0000000000057984 */ /* 0x003fe80000000800 */
[----:B------:R-:W0:Y:S02]  /*0280*/  LDS R4, [R0+0x4] ;  /* 0x0000040000047984 */ /* 0x000e240000000800 */
[----:B0-----:R-:W-:-:S13]  /*0290*/  ISETP.GT.AND P2, PT, R5, R4, PT ;  /* 0x000000040500720c */ /* 0x001fda0003f44270 */
[----:B------:R2:W-:Y:S04]  /*02a0*/  @P2 STS [R0], R4 ;  /* 0x0000000400002388 */ /* 0x0005e80000000800 */
[----:B------:R2:W-:Y:S02]  /*02b0*/  @P2 STS [R0+0x4], R5 ;  /* 0x0000040500002388 */ /* 0x0005e40000000800 */
.L_x_4:
[----:B------:R-:W-:Y:S05]  /*02c0*/  BSYNC.RECONVERGENT B0 ;  /* 0x0000000000007941 */ /* 0x000fea0003800200 */
.L_x_3:
[----:B------:R-:W-:Y:S06]  /*02d0*/  BAR.SYNC.DEFER_BLOCKING 0x0 ;  /* 0x0000000000007b1d */ /* 0x000fec0000010000 */
[----:B------:R-:W-:Y:S04]  /*02e0*/  BSSY.RECONVERGENT B0, `(.L_x_5) ;  /* 0x0000007000007945 */ /* 0x000fe80003800200 */
[----:B------:R-:W-:Y:S05]  /*02f0*/  @P1 BRA `(.L_x_6) ;  /* 0x0000000000141947 */ /* 0x000fea0003800000 */
[----:B012---:R-:W-:Y:S04]  /*0300*/  LDS R5, [R0] ;  /* 0x0000000000057984 */ /* 0x007fe80000000800 */
[----:B------:R-:W0:Y:S02]  /*0310*/  LDS R4, [R0+0x4] ;  /* 0x0000040000047984 */ /* 0x000e240000000800 */
[----:B0-----:R-:W-:-:S13]  /*0320*/  ISETP.GT.AND P2, PT, R5, R4, PT ;  /* 0x000000040500720c */ /* 0x001fda0003f44270 */
[----:B------:R3:W-:Y:S04]  /*0330*/  @P2 STS [R0], R4 ;  /* 0x0000000400002388 */ /* 0x0007e80000000800 */
[----:B------:R3:W-:Y:S02]  /*0340*/  @P2 STS [R0+0x4], R5 ;  /* 0x0000040500002388 */ /* 0x0007e40000000800 */
.L_x_6:
[----:B------:R-:W-:Y:S05]  /*0350*/  BSYNC.RECONVERGENT B0 ;  /* 0x0000000000007941 */ /* 0x000fea0003800200 */
.L_x_5:
[----:B------:R-:W-:Y:S01]  /*0360*/  UIADD3 UR4, UPT, UPT, UR4, 0x4, URZ ;  /* 0x0000000404047890 */ /* 0x000fe2000fffe0ff */
[----:B------:R-:W-:Y:S03]  /*0370*/  BAR.SYNC.DEFER_BLOCKING 0x0 ;  /* 0x0000000000007b1d */ /* 0x000fe60000010000 */
[----:B------:R-:W-:-:S03]  /*0380*/  UISETP.NE.AND UP1, UPT, UR4, 0x400, UPT ;  /* 0x000004000400788c */ /* 0x000fc6000bf25270 */
[----:B------:R-:W-:Y:S04]  /*0390*/  BSSY.RECONVERGENT B0, `(.L_x_7) ;  /* 0x0000007000007945 */ /* 0x000fe80003800200 */
[----:B------:R-:W-:Y:S05]  /*03a0*/  @P0 BRA `(.L_x_8) ;  /* 0x0000000000140947 */ /* 0x000fea0003800000 */
[----:B0123--:R-:W-:Y:S04]  /*03b0*/  LDS R5, [R0] ;  /* 0x0000000000057984 */ /* 0x00ffe80000000800 */
[----:B------:R-:W0:Y:S02]  /*03c0*/  LDS R4, [R0+0x4] ;  /* 0x0000040000047984 */ /* 0x000e240000000800 */
[----:B0-----:R-:W-:-:S13]  /*03d0*/  ISETP.GT.AND P2, PT, R5, R4, PT ;  /* 0x000000040500720c */ /* 0x001fda0003f44270 */
[----:B------:R4:W-:Y:S04]  /*03e0*/  @P2 STS [R0], R4 ;  /* 0x0000000400002388 */ /* 0x0009e80000000800 */
[----:B------:R4:W-:Y:S02]  /*03f0*/  @P2 STS [R0+0x4], R5 ;  /* 0x0000040500002388 */ /* 0x0009e40000000800 */
.L_x_8:
[----:B------:R-:W-:Y:S05]  /*0400*/  BSYNC.RECONVERGENT B0 ;  /* 0x0000000000007941 */ /* 0x000fea0003800200 */
.L_x_7:
[----:B------:R-:W-:Y:S06]  /*0410*/  BAR.SYNC.DEFER_BLOCKING 0x0 ;  /* 0x0000000000007b1d */ /* 0x000fec0000010000 */
[----:B------:R-:W-:Y:S05]  /*0420*/  BRA.U UP1, `(.L_x_9) ;  /* 0xfffffffd01607547 */ /* 0x000fea000b83ffff */
[----:B01234-:R-:W0:Y:S04]  /*0430*/  LDS R5, [R0] ;  /* 0x0000000000057984 */ /* 0x01fe280000000800 */
[----:B0-----:R0:W-:Y:S01]  /*0440*/  STG.E desc[UR8][R2.64], R5 ;  /* 0x0000000502007986 */ /* 0x0011e2000c101908 */
[----:B------:R-:W-:Y:S05]  /*0450*/  BRA.U !UP0, `(.L_x_10) ;  /* 0xfffffffd08287547 */ /* 0x000fea000b83ffff */
[----:B------:R-:W-:Y:S05]  /*0460*/  EXIT ;  /* 0x000000000000794d */ /* 0x000fea0003800000 */
.L_x_11:
        /* <DEDUP_REMOVED lines=9> */
.L_x_57:


//--------------------- .text._Z17bitonic_sort_stepPiii --------------------------
	.section	.text._Z17bitonic_sort_stepPiii,"ax",@progbits
	.align	128
        .global         _Z17bitonic_sort_stepPiii
        .type           _Z17bitonic_sort_stepPiii,@function
        .size           _Z17bitonic_sort_stepPiii,(.L_x_58 - _Z17bitonic_sort_stepPiii)
        .other          _Z17bitonic_sort_stepPiii,@"STO_CUDA_ENTRY STV_DEFAULT"
_Z17bitonic_sort_stepPiii:
.text._Z17bitonic_sort_stepPiii:
[----:B------:R-:W-:Y:S01]  /*0000*/  LDC R1, c[0x0][0x37c] ;  /* 0x0000df00ff017b82 */ /* 0x000fe20000000800 */
[----:B------:R-:W0:Y:S01]  /*0010*/  LDCU UR5, c[0x0][0x38c] ;  /* 0x00007180ff0577ac */ /* 0x000e220008000800 */
[----:B------:R-:W1:Y:S06]  /*0020*/  S2R R9, SR_TID.X ;  /* 0x0000000000097919 */ /* 0x000e6c0000002100 */
[----:B------:R-:W2:Y:S01]  /*0030*/  S2UR UR4, SR_CTAID.X ;  /* 0x00000000000479c3 */ /* 0x000ea20000002500 */
[----:B------:R-:W3:Y:S07]  /*0040*/  LDCU.64 UR8, c[0x0][0x358] ;  /* 0x00006b00ff0877ac */ /* 0x000eee0008000a00 */
[----:B------:R-:W4:Y:S01]  /*0050*/  LDC R0, c[0x0][0x370] ;  /* 0x0000dc00ff007b82 */ /* 0x000f220000000800 */
[----:B0-----:R-:W-:-:S09]  /*0060*/  UISETP.NE.AND UP0, UPT, UR5, URZ, UPT ;  /* 0x000000ff0500728c */ /* 0x001fd2000bf05270 */
[----:B---3--:R-:W-:Y:S05]  /*0070*/  BRA.U !UP0, `(.L_x_12) ;  /* 0x00000009085c7547 */ /* 0x008fea000b800000 */
[----:B------:R-:W0:Y:S01]  /*0080*/  LDC R2, c[0x0][0x388] ;  /* 0x0000e200ff027b82 */ /* 0x000e220000000800 */
[----:B--2---:R-:W-:-:S04]  /*0090*/  USHF.L.U32 UR4, UR4, 0xa, URZ ;  /* 0x0000000a04047899 */ /* 0x004fc800080006ff */
[----:B------:R-:W-:-:S06]  /*00a0*/  UIADD3 UR5, UPT, UPT, UR4, 0x600, URZ ;  /* 0x0000060004057890 */ /* 0x000fcc000fffe0ff */
[----:B0-----:R-:W-:-:S13]  /*00b0*/  ISETP.LE.AND P0, PT, R2, UR5, PT ;  /* 0x0000000502007c0c */ /* 0x001fda000bf03270 */
[----:B------:R-:W-:Y:S05]  /*00c0*/  @P0 EXIT ;  /* 0x000000000000094d */ /* 0x000fea0003800000 */
[C---:B-1----:R-:W-:Y:S01]  /*00d0*/  LOP3.LUT R2, R9.reuse, 0x100, RZ, 0x3c, !PT ;  /* 0x0000010009027812 */ /* 0x042fe200078e3cff */
[----:B------:R-:W0:Y:S01]  /*00e0*/  S2UR UR6, SR_CgaCtaId ;  /* 0x00000000000679c3 */ /* 0x000e220000008800 */
[C---:B------:R-:W-:Y:S01]  /*00f0*/  LOP3.LUT R4, R9.reuse, 0x80, RZ, 0x3c, !PT ;  /* 0x0000008009047812 */ /* 0x040fe200078e3cff */
[----:B------:R-:W-:Y:S01]  /*0100*/  UIADD3 UR4, UPT, UPT, UR4, 0x200, URZ ;  /* 0x0000020004047890 */ /* 0x000fe2000fffe0ff */
[-C--:B------:R-:W-:Y:S01]  /*0110*/  ISETP.GT.U32.AND P0, PT, R2, R9.reuse, PT ;  /* 0x000000090200720c */ /* 0x080fe20003f04070 */
[C---:B------:R-:W-:Y:S01]  /*0120*/  IMAD.SHL.U32 R8, R9.reuse, 0x4, RZ ;  /* 0x0000000409087824 */ /* 0x040fe200078e00ff */
[C---:B------:R-:W-:Y:S01]  /*0130*/  LOP3.LUT R2, R9.reuse, 0x8, RZ, 0x3c, !PT ;  /* 0x0000000809027812 */ /* 0x040fe200078e3cff */
[----:B------:R-:W-:Y:S01]  /*0140*/  UMOV UR5, 0x400 ;  /* 0x0000040000057882 */ /* 0x000fe20000000000 */
[-C--:B------:R-:W-:Y:S01]  /*0150*/  ISETP.GT.U32.AND P1, PT, R4, R9.reuse, PT ;  /* 0x000000090400720c */ /* 0x080fe20003f24070 */
[----:B------:R-:W-:Y:S01]  /*0160*/  IMAD.U32 R21, RZ, RZ, UR4 ;  /* 0x00000004ff157e24 */ /* 0x000fe2000f8e00ff */
[----:B------:R-:W-:Y:S01]  /*0170*/  ISETP.GT.U32.AND P3, PT, R2, R9, PT ;  /* 0x000000090200720c */ /* 0x000fe20003f64070 */
[----:B------:R-:W1:Y:S01]  /*0180*/  LDCU UR7, c[0x0][0x388] ;  /* 0x00007100ff0777ac */ /* 0x000e620008000800 */
[----:B------:R-:W2:Y:S01]  /*0190*/  LDC.64 R2, c[0x0][0x380] ;  /* 0x0000e000ff027b82 */ /* 0x000ea20000000a00 */
[----:B------:R-:W-:-:S02]  /*01a0*/  LOP3.LUT R4, R9, 0x4, RZ, 0x3c, !PT ;  /* 0x0000000409047812 */ /* 0x000fc400078e3cff */
[C---:B------:R-:W-:Y:S02]  /*01b0*/  LOP3.LUT R6, R9.reuse, 0x10, RZ, 0x3c, !PT ;  /* 0x0000001009067812 */ /* 0x040fe400078e3cff */
[-C--:B------:R-:W-:Y:S02]  /*01c0*/  ISETP.GT.U32.AND P4, PT, R4, R9.reuse, PT ;  /* 0x000000090400720c */ /* 0x080fe40003f84070 */
[C---:B------:R-:W-:Y:S02]  /*01d0*/  ISETP.GT.U32.AND P6, PT, R9.reuse, 0x1ff, PT ;  /* 0x000001ff0900780c */ /* 0x040fe40003fc4070 */
[C---:B------:R-:W-:Y:S02]  /*01e0*/  IADD3 R4, PT, PT, -R9.reuse, 0x5ff, RZ ;  /* 0x000005ff09047810 */ /* 0x040fe40007ffe1ff */
[----:B------:R-:W-:Y:S02]  /*01f0*/  LOP3.LUT R10, R9, 0x200, RZ, 0x3c, !PT ;  /* 0x00000200090a7812 */ /* 0x000fe400078e3cff */
[-C--:B------:R-:W-:Y:S01]  /*0200*/  ISETP.GT.U32.AND P2, PT, R6, R9.reuse, PT ;  /* 0x000000090600720c */ /* 0x080fe20003f44070 */
[----:B0-----:R-:W-:Y:S01]  /*0210*/  ULEA UR5, UR6, UR5, 0x18 ;  /* 0x0000000506057291 */ /* 0x001fe2000f8ec0ff */
[----:B------:R-:W-:-:S02]  /*0220*/  SEL R11, R4, R9, P6 ;  /* 0x00000009040b7207 */ /* 0x000fc40003000000 */
[C---:B------:R-:W-:Y:S02]  /*0230*/  LOP3.LUT R6, R9.reuse, 0x2, RZ, 0x3c, !PT ;  /* 0x0000000209067812 */ /* 0x040fe400078e3cff */
[-C--:B------:R-:W-:Y:S02]  /*0240*/  ISETP.GT.U32.AND P6, PT, R10, R9.reuse, PT ;  /* 0x000000090a00720c */ /* 0x080fe40003fc4070 */
[----:B------:R-:W-:Y:S02]  /*0250*/  ISETP.GT.U32.AND P5, PT, R6, R9, PT ;  /* 0x000000090600720c */ /* 0x000fe40003fa4070 */
[C---:B------:R-:W-:Y:S02]  /*0260*/  LOP3.LUT R12, R9.reuse, 0x40, RZ, 0x3c, !PT ;  /* 0x00000040090c7812 */ /* 0x040fe400078e3cff */
[C---:B------:R-:W-:Y:S02]  /*0270*/  LOP3.LUT R14, R9.reuse, 0x20, RZ, 0x3c, !PT ;  /* 0x00000020090e7812 */ /* 0x040fe400078e3cff */
[----:B------:R-:W-:-:S02]  /*0280*/  LOP3.LUT R16, R9, 0x1, RZ, 0x3c, !PT ;  /* 0x0000000109107812 */ /* 0x000fc400078e3cff */
[C---:B------:R-:W-:Y:S02]  /*0290*/  LOP3.LUT R13, R8.reuse, 0x400, RZ, 0x3c, !PT ;  /* 0x00000400080d7812 */ /* 0x040fe400078e3cff */
[C---:B------:R-:W-:Y:S02]  /*02a0*/  LOP3.LUT R15, R8.reuse, 0x200, RZ, 0x3c, !PT ;  /* 0x00000200080f7812 */ /* 0x040fe400078e3cff */
[----:B------:R-:W-:Y:S02]  /*02b0*/  P2R R4, PR, RZ, 0x40 ;  /* 0x00000040ff047803 */ /* 0x000fe40000000000 */
[C---:B------:R-:W-:Y:S02]  /*02c0*/  LOP3.LUT R17, R8.reuse, 0x40, RZ, 0x3c, !PT ;  /* 0x0000004008117812 */ /* 0x040fe400078e3cff */
[C---:B------:R-:W-:Y:S02]  /*02d0*/  LOP3.LUT R18, R8.reuse, 0x20, RZ, 0x3c, !PT ;  /* 0x0000002008127812 */ /* 0x040fe400078e3cff */
[----:B------:R-:W-:-:S02]  /*02e0*/  LOP3.LUT R19, R8, 0x10, RZ, 0x3c, !PT ;  /* 0x0000001008137812 */ /* 0x000fc400078e3cff */
[----:B-1----:R-:W-:-:S07]  /*02f0*/  LOP3.LUT R20, R8, 0x8, RZ, 0x3c, !PT ;  /* 0x0000000808147812 */ /* 0x002fce00078e3cff */
.L_x_33:
[----:B0-2---:R-:W-:-:S04]  /*0300*/  IMAD.WIDE.U32 R4, R21, 0x4, R2 ;  /* 0x0000000415047825 */ /* 0x005fc800078e0002 */
[----:B------:R-:W-:-:S06]  /*0310*/  IMAD.WIDE.U32 R6, R11, 0x4, R4 ;  /* 0x000000040b067825 */ /* 0x000fcc00078e0004 */
[----:B------:R-:W2:Y:S01]  /*0320*/  LDG.E R7, desc[UR8][R6.64] ;  /* 0x0000000806077981 */ /* 0x000ea2000c1e1900 */
[----:B------:R-:W-:Y:S01]  /*0330*/  ISETP.GT.U32.AND P6, PT, R10, R9, PT ;  /* 0x000000090a00720c */ /* 0x000fe20003fc4070 */
[----:B------:R-:W-:Y:S02]  /*0340*/  BSSY.RECONVERGENT B0, `(.L_x_13) ;  /* 0x000000a000007945 */ /* 0x000fe40003800200 */
[----:B--2---:R0:W-:Y:S01]  /*0350*/  STS [R8+UR5], R7 ;  /* 0x0000000708007988 */ /* 0x0041e20008000805 */
[----:B------:R-:W-:Y:S09]  /*0360*/  BAR.SYNC.DEFER_BLOCKING 0x0 ;  /* 0x0000000000007b1d */ /* 0x000ff20000010000 */
[----:B------:R-:W-:Y:S05]  /*0370*/  @!P6 BRA `(.L_x_14) ;  /* 0x000000000018e947 */ /* 0x000fea0003800000 */
[----:B0-----:R-:W-:Y:S01]  /*0380*/  LEA R7, R10, UR5, 0x2 ;  /* 0x000000050a077c11 */ /* 0x001fe2000f8e10ff */
[----:B------:R-:W-:Y:S04]  /*0390*/  LDS R6, [R8+UR5] ;  /* 0x0000000508067984 */ /* 0x000fe80008000800 */
[----:B------:R-:W0:Y:S02]  /*03a0*/  LDS R23, [R7] ;  /* 0x0000000007177984 */ /* 0x000e240000000800 */
[----:B0-----:R-:W-:-:S13]  /*03b0*/  ISETP.GT.AND P6, PT, R6, R23, PT ;  /* 0x000000170600720c */ /* 0x001fda0003fc4270 */
[----:B------:R1:W-:Y:S04]  /*03c0*/  @P6 STS [R8+UR5], R23 ;  /* 0x0000001708006988 */ /* 0x0003e80008000805 */
[----:B------:R1:W-:Y:S02]  /*03d0*/  @P6 STS [R7], R6 ;  /* 0x0000000607006388 */ /* 0x0003e40000000800 */
.L_x_14:
[----:B------:R-:W-:Y:S05]  /*03e0*/  BSYNC.RECONVERGENT B0 ;  /* 0x0000000000007941 */ /* 0x000fea0003800200 */
.L_x_13:
[----:B------:R-:W-:Y:S06]  /*03f0*/  BAR.SYNC.DEFER_BLOCKING 0x0 ;  /* 0x0000000000007b1d */ /* 0x000fec0000010000 */
[----:B------:R-:W-:Y:S04]  /*0400*/  BSSY.RECONVERGENT B0, `(.L_x_15) ;  /* 0x0000007000007945 */ /* 0x000fe80003800200 */
[----:B------:R-:W-:Y:S05]  /*0410*/  @!P0 BRA `(.L_x_16) ;  /* 0x0000000000148947 */ /* 0x000fea0003800000 */
[----:B-1----:R-:W-:Y:S04]  /*0420*/  LDS R6, [R8+UR5] ;  /* 0x0000000508067984 */ /* 0x002fe80008000800 */
[----:B0-----:R-:W0:Y:S02]  /*0430*/  LDS R7, [R13+UR5] ;  /* 0x000000050d077984 */ /* 0x001e240008000800 */
[----:B0-----:R-:W-:-:S13]  /*0440*/  ISETP.GT.AND P6, PT, R6, R7, PT ;  /* 0x000000070600720c */ /* 0x001fda0003fc4270 */
[----:B------:R2:W-:Y:S04]  /*0450*/  @P6 STS [R8+UR5], R7 ;  /* 0x0000000708006988 */ /* 0x0005e80008000805 */
[----:B------:R2:W-:Y:S02]  /*0460*/  @P6 STS [R13+UR5], R6 ;  /* 0x000000060d006988 */ /* 0x0005e40008000805 */
.L_x_16:
[----:B------:R-:W-:Y:S05]  /*0470*/  BSYNC.RECONVERGENT B0 ;  /* 0x0000000000007941 */ /* 0x000fea0003800200 */
.L_x_15:
[----:B------:R-:W-:Y:S06]  /*0480*/  BAR.SYNC.DEFER_BLOCKING 0x0 ;  /* 0x0000000000007b1d */ /* 0x000fec0000010000 */
[----:B------:R-:W-:Y:S04]  /*0490*/  BSSY.RECONVERGENT B0, `(.L_x_17) ;  /* 0x0000007000007945 */ /* 0x000fe80003800200 */
[----:B------:R-:W-:Y:S05]  /*04a0*/  @!P1 BRA `(.L_x_18) ;  /* 0x0000000000149947 */ /* 0x000fea0003800000 */
[----:B-12---:R-:W-:Y:S04]  /*04b0*/  LDS R6, [R8+UR5] ;  /* 0x0000000508067984 */ /* 0x006fe80008000800 */
[----:B0-----:R-:W0:Y:S02]  /*04c0*/  LDS R7, [R15+UR5] ;  /* 0x000000050f077984 */ /* 0x001e240008000800 */
[----:B0-----:R-:W-:-:S13]  /*04d0*/  ISETP.GT.AND P6, PT, R6, R7, PT ;  /* 0x000000070600720c */ /* 0x001fda0003fc4270 */
[----:B------:R3:W-:Y:S04]  /*04e0*/  @P6 STS [R8+UR5], R7 ;  /* 0x0000000708006988 */ /* 0x0007e80008000805 */
[----:B------:R3:W-:Y:S02]  /*04f0*/  @P6 STS [R15+UR5], R6 ;  /* 0x000000060f006988 */ /* 0x0007e40008000805 */
.L_x_18:
[----:B------:R-:W-:Y:S05]  /*0500*/  BSYNC.RECONVERGENT B0 ;  /* 0x0000000000007941 */ /* 0x000fea0003800200 */
.L_x_17:
[----:B------:R-:W-:Y:S01]  /*0510*/  BAR.SYNC.DEFER_BLOCKING 0x0 ;  /* 0x0000000000007b1d */ /* 0x000fe20000010000 */
[----:B------:R-:W-:-:S05]  /*0520*/  ISETP.GT.U32.AND P6, PT, R12, R9, PT ;  /* 0x000000090c00720c */ /* 0x000fca0003fc4070 */
[----:B------:R-:W-:Y:S08]  /*0530*/  BSSY.RECONVERGENT B0, `(.L_x_19) ;  /* 0x0000008000007945 */ /* 0x000ff00003800200 */
[----:B------:R-:W-:Y:S05]  /*0540*/  @!P6 BRA `(.L_x_20) ;  /* 0x000000000018e947 */ /* 0x000fea0003800000 */
[----:B0123--:R-:W-:Y:S01]  /*0550*/  LEA R7, R12, UR5, 0x2 ;  /* 0x000000050c077c11 */ /* 0x00ffe2000f8e10ff */
[----:B------:R-:W-:Y:S04]  /*0560*/  LDS R6, [R8+UR5] ;  /* 0x0000000508067984 */ /* 0x000fe80008000800 */
[----:B------:R-:W0:Y:S02]  /*0570*/  LDS R23, [R7] ;  /* 0x0000000007177984 */ /* 0x000e240000000800 */
[----:B0-----:R-:W-:-:S13]  /*0580*/  ISETP.GT.AND P6, PT, R6, R23, PT ;  /* 0x000000170600720c */ /* 0x001fda0003fc4270 */
[----:B------:R0:W-:Y:S04]  /*0590*/  @P6 STS [R8+UR5], R23 ;  /* 0x0000001708006988 */ /* 0x0001e80008000805 */
[----:B------:R0:W-:Y:S02]  /*05a0*/  @P6 STS [R7], R6 ;  /* 0x0000000607006388 */ /* 0x0001e40000000800 */
.L_x_20:
[----:B------:R-:W-:Y:S05]  /*05b0*/  BSYNC.RECONVERGENT B0 ;  /* 0x0000000000007941 */ /* 0x000fea0003800200 */
.L_x_19:
        /* <DEDUP_REMOVED lines=10> */
.L_x_22:
[----:B------:R-:W-:Y:S05]  /*0660*/  BSYNC.RECONVERGENT B0 ;  /* 0x0000000000007941 */ /* 0x000fea0003800200 */
.L_x_21:
[----:B------:R-:W-:Y:S06]  /*0670*/  BAR.SYNC.DEFER_BLOCKING 0x0 ;  /* 0x0000000000007b1d */ /* 0x000fec0000010000 */
[----:B------:R-:W-:Y:S04]  /*0680*/  BSSY.RECONVERGENT B0, `(.L_x_23) ;  /* 0x0000007000007945 */ /* 0x000fe80003800200 */
[----:B------:R-:W-:Y:S05]  /*0690*/  @!P2 BRA `(.L_x_24) ;  /* 0x000000000014a947 */ /* 0x000fea0003800000 */
[----:B0123--:R-:W-:Y:S04]  /*06a0*/  LDS R6, [R8+UR5] ;  /* 0x0000000508067984 */ /* 0x00ffe80008000800 */
[----:B------:R-:W0:Y:S02]  /*06b0*/  LDS R7, [R17+UR5] ;  /* 0x0000000511077984 */ /* 0x000e240008000800 */
[----:B0-----:R-:W-:-:S13]  /*06c0*/  ISETP.GT.AND P6, PT, R6, R7, PT ;  /* 0x000000070600720c */ /* 0x001fda0003fc4270 */
[----:B------:R0:W-:Y:S04]  /*06d0*/  @P6 STS [R8+UR5], R7 ;  /* 0x0000000708006988 */ /* 0x0001e80008000805 */
[----:B------:R0:W-:Y:S02]  /*06e0*/  @P6 STS [R17+UR5], R6 ;  /* 0x0000000611006988 */ /* 0x0001e40008000805 */
.L_x_24:
[----:B------:R-:W-:Y:S05]  /*06f0*/  BSYNC.RECONVERGENT B0 ;  /* 0x0000000000007941 */ /* 0x000fea0003800200 */
.L_x_23:
        /* <DEDUP_REMOVED lines=8> */
.L_x_26:
[----:B------:R-:W-:Y:S05]  /*0780*/  BSYNC.RECONVERGENT B0 ;  /* 0x0000000000007941 */ /* 0x000fea0003800200 */
.L_x_25:
        /* <DEDUP_REMOVED lines=8> */
.L_x_28:
[----:B------:R-:W-:Y:S05]  /*0810*/  BSYNC.RECONVERGENT B0 ;  /* 0x0000000000007941 */ /* 0x000fea0003800200 */
.L_x_27:
        /* <DEDUP_REMOVED lines=8> */
.L_x_30:
[----:B------:R-:W-:Y:S05]  /*08a0*/  BSYNC.RECONVERGENT B0 ;  /* 0x0000000000007941 */ /* 0x000fea0003800200 */
.L_x_29:
        /* <DEDUP_REMOVED lines=10> */
.L_x_32:
[----:B------:R-:W-:Y:S05]  /*0950*/  BSYNC.RECONVERGENT B0 ;  /* 0x0000000000007941 */ /* 0x000fea0003800200 */
.L_x_31:
[----:B------:R-:W-:Y:S01]  /*0960*/  BAR.SYNC.DEFER_BLOCKING 0x0 ;  /* 0x0000000000007b1d */ /* 0x000fe20000010000 */
[----:B------:R-:W-:-:S04]  /*0970*/  IMAD.WIDE.U32 R4, R9, 0x4, R4 ;  /* 0x0000000409047825 */ /* 0x000fc800078e0004 */
[----:B----4-:R-:W-:-:S04]  /*0980*/  IMAD R21, R0, 0x400, R21 ;  /* 0x0000040000157824 */ /* 0x010fc800078e0215 */
[----:B0123--:R-:W-:-:S05]  /*0990*/  VIADD R6, R21, 0x400 ;  /* 0x0000040015067836 */ /* 0x00ffca0000000000 */
[----:B------:R-:W-:Y:S01]  /*09a0*/  ISETP.GE.AND P6, PT, R6, UR7, PT ;  /* 0x0000000706007c0c */ /* 0x000fe2000bfc6270 */
[----:B------:R-:W0:Y:S04]  /*09b0*/  LDS R7, [R8+UR5] ;  /* 0x0000000508077984 */ /* 0x000e280008000800 */
[----:B0-----:R0:W-:Y:S08]  /*09c0*/  STG.E desc[UR8][R4.64], R7 ;  /* 0x0000000704007986 */ /* 0x0011f0000c101908 */
[----:B------:R-:W-:Y:S05]  /*09d0*/  @!P6 BRA `(.L_x_33) ;  /* 0xfffffff80048e947 */ /* 0x000fea000383ffff */
[----:B------:R-:W-:Y:S05]  /*09e0*/  EXIT ;  /* 0x000000000000794d */ /* 0x000fea0003800000 */
.L_x_12:
[----:B------:R-:W0:Y:S01]  /*09f0*/  LDC R2, c[0x0][0x388] ;  /* 0x0000e200ff027b82 */ /* 0x000e220000000800 */
[----:B--2---:R-:W-:-:S06]  /*0a00*/  USHF.L.U32 UR4, UR4, 0xa, URZ ;  /* 0x0000000a04047899 */ /* 0x004fcc00080006ff */
[----:B0-----:R-:W-:-:S13]  /*0a10*/  ISETP.LE.AND P0, PT, R2, UR4, PT ;  /* 0x0000000402007c0c */ /* 0x001fda000bf03270 */
[----:B------:R-:W-:Y:S05]  /*0a20*/  @P0 EXIT ;  /* 0x000000000000094d */ /* 0x000fea0003800000 */
[C---:B-1----:R-:W-:Y:S01]  /*0a30*/  LOP3.LUT R22, R9.reuse, 0x200, RZ, 0x3c, !PT ;  /* 0x0000020009167812 */ /* 0x042fe200078e3cff */
[----:B------:R-:W0:Y:S01]  /*0a40*/  S2UR UR6, SR_CgaCtaId ;  /* 0x00000000000679c3 */ /* 0x000e220000008800 */
[C---:B------:R-:W-:Y:S01]  /*0a50*/  LOP3.LUT R24, R9.reuse, 0x100, RZ, 0x3c, !PT ;  /* 0x0000010009187812 */ /* 0x040fe200078e3cff */
[C---:B------:R-:W-:Y:S01]  /*0a60*/  IMAD.SHL.U32 R8, R9.reuse, 0x4, RZ ;  /* 0x0000000409087824 */ /* 0x040fe200078e00ff */
[----:B------:R-:W-:Y:S01]  /*0a70*/  ISETP.GT.U32.AND P0, PT, R22, R9, PT ;  /* 0x000000091600720c */ /* 0x000fe20003f04070 */
[----:B------:R-:W-:Y:S01]  /*0a80*/  IMAD.U32 R13, RZ, RZ, UR4 ;  /* 0x00000004ff0d7e24 */ /* 0x000fe2000f8e00ff */
[C---:B------:R-:W-:Y:S01]  /*0a90*/  LOP3.LUT R26, R9.reuse, 0x80, RZ, 0x3c, !PT ;  /* 0x00000080091a7812 */ /* 0x040fe200078e3cff */
[----:B------:R-:W-:Y:S01]  /*0aa0*/  UMOV UR5, 0x400 ;  /* 0x0000040000057882 */ /* 0x000fe20000000000 */
[----:B------:R-:W-:Y:S01]  /*0ab0*/  LOP3.LUT R28, R9, 0x40, RZ, 0x3c, !PT ;  /* 0x00000040091c7812 */ /* 0x000fe200078e3cff */
[----:B------:R-:W1:Y:S01]  /*0ac0*/  LDCU UR7, c[0x0][0x388] ;  /* 0x00007100ff0777ac */ /* 0x000e620008000800 */
[----:B------:R-:W-:-:S02]  /*0ad0*/  P2R R2, PR, RZ, 0x1 ;  /* 0x00000001ff027803 */ /* 0x000fc40000000000 */
[-C--:B------:R-:W-:Y:S02]  /*0ae0*/  ISETP.GT.U32.AND P0, PT, R24, R9.reuse, PT ;  /* 0x000000091800720c */ /* 0x080fe40003f04070 */
[----:B------:R-:W-:Y:S02]  /*0af0*/  LOP3.LUT R2, R9, 0x20, RZ, 0x3c, !PT ;  /* 0x0000002009027812 */ /* 0x000fe400078e3cff */
[-C--:B------:R-:W-:Y:S02]  /*0b00*/  ISETP.GT.U32.AND P2, PT, R26, R9.reuse, PT ;  /* 0x000000091a00720c */ /* 0x080fe40003f44070 */
[-C--:B------:R-:W-:Y:S02]  /*0b10*/  ISETP.GT.U32.AND P1, PT, R28, R9.reuse, PT ;  /* 0x000000091c00720c */ /* 0x080fe40003f24070 */
[----:B------:R-:W-:Y:S02]  /*0b20*/  P2R R3, PR, RZ, 0x1 ;  /* 0x00000001ff037803 */ /* 0x000fe40000000000 */
[----:B------:R-:W-:-:S02]  /*0b30*/  ISETP.GT.U32.AND P0, PT, R2, R9, PT ;  /* 0x000000090200720c */ /* 0x000fc40003f04070 */
[----:B------:R-:W-:Y:S01]  /*0b40*/  P2R R2, PR, RZ, 0x4 ;  /* 0x00000004ff027803 */ /* 0x000fe20000000000 */
[----:B0-----:R-:W-:Y:S01]  /*0b50*/  ULEA UR5, UR6, UR5, 0x18 ;  /* 0x0000000506057291 */ /* 0x001fe2000f8ec0ff */
[C---:B------:R-:W-:Y:S02]  /*0b60*/  LOP3.LUT R2, R9.reuse, 0x10, RZ, 0x3c, !PT ;  /* 0x0000001009027812 */ /* 0x040fe400078e3cff */
[----:B------:R-:W-:Y:S02]  /*0b70*/  P2R R3, PR, RZ, 0x2 ;  /* 0x00000002ff037803 */ /* 0x000fe40000000000 */
[----:B------:R-:W-:Y:S02]  /*0b80*/  ISETP.GT.U32.AND P1, PT, R2, R9, PT ;  /* 0x000000090200720c */ /* 0x000fe40003f24070 */
[C---:B------:R-:W-:Y:S02]  /*0b90*/  ISETP.GT.U32.AND P2, PT, R9.reuse, 0x1ff, PT ;  /* 0x000001ff0900780c */ /* 0x040fe40003f44070 */
[----:B------:R-:W0:Y:S01]  /*0ba0*/  LDC.64 R2, c[0x0][0x380] ;  /* 0x0000e000ff027b82 */ /* 0x000e220000000a00 */
[----:B------:R-:W-:-:S02]  /*0bb0*/  IADD3 R6, PT, PT, -R9, 0x5ff, RZ ;  /* 0x000005ff09067810 */ /* 0x000fc40007ffe1ff */
[C---:B------:R-:W-:Y:S02]  /*0bc0*/  LOP3.LUT R4, R9.reuse, 0x8, RZ, 0x3c, !PT ;  /* 0x0000000809047812 */ /* 0x040fe400078e3cff */
[-C--:B------:R-:W-:Y:S02]  /*0bd0*/  SEL R11, R6, R9.reuse, P2 ;  /* 0x00000009060b7207 */ /* 0x080fe40001000000 */
[----:B------:R-:W-:Y:S02]  /*0be0*/  ISETP.GT.U32.AND P2, PT, R4, R9, PT ;  /* 0x000000090400720c */ /* 0x000fe40003f44070 */
[C---:B------:R-:W-:Y:S02]  /*0bf0*/  LOP3.LUT R4, R9.reuse, 0x4, RZ, 0x3c, !PT ;  /* 0x0000000409047812 */ /* 0x040fe400078e3cff */
[C---:B------:R-:W-:Y:S02]  /*0c00*/  LOP3.LUT R6, R9.reuse, 0x2, RZ, 0x3c, !PT ;  /* 0x0000000209067812 */ /* 0x040fe400078e3cff */
[----:B------:R-:W-:-:S02]  /*0c10*/  LOP3.LUT R10, R9, 0x1, RZ, 0x3c, !PT ;  /* 0x00000001090a7812 */ /* 0x000fc400078e3cff */
[C---:B------:R-:W-:Y:S02]  /*0c20*/  LOP3.LUT R12, R8.reuse, 0x400, RZ, 0x3c, !PT ;  /* 0x00000400080c7812 */ /* 0x040fe400078e3cff */
[C---:B------:R-:W-:Y:S02]  /*0c30*/  LOP3.LUT R14, R8.reuse, 0x200, RZ, 0x3c, !PT ;  /* 0x00000200080e7812 */ /* 0x040fe400078e3cff */
[C---:B------:R-:W-:Y:S02]  /*0c40*/  LOP3.LUT R15, R8.reuse, 0x100, RZ, 0x3c, !PT ;  /* 0x00000100080f7812 */ /* 0x040fe400078e3cff */
[C---:B------:R-:W-:Y:S02]  /*0c50*/  LOP3.LUT R16, R8.reuse, 0x80, RZ, 0x3c, !PT ;  /* 0x0000008008107812 */ /* 0x040fe400078e3cff */
[C---:B------:R-:W-:Y:S02]  /*0c60*/  LOP3.LUT R17, R8.reuse, 0x40, RZ, 0x3c, !PT ;  /* 0x0000004008117812 */ /* 0x040fe400078e3cff */
[----:B------:R-:W-:-:S02]  /*0c70*/  LOP3.LUT R18, R8, 0x20, RZ, 0x3c, !PT ;  /* 0x0000002008127812 */ /* 0x000fc400078e3cff */
[C---:B------:R-:W-:Y:S02]  /*0c80*/  LOP3.LUT R19, R8.reuse, 0x10, RZ, 0x3c, !PT ;  /* 0x0000001008137812 */ /* 0x040fe400078e3cff */
[----:B------:R-:W-:Y:S02]  /*0c90*/  LOP3.LUT R20, R8, 0x8, RZ, 0x3c, !PT ;  /* 0x0000000808147812 */ /* 0x000fe400078e3cff */
[-C--:B------:R-:W-:Y:S02]  /*0ca0*/  ISETP.GT.U32.AND P3, PT, R4, R9.reuse, PT ;  /* 0x000000090400720c */ /* 0x080fe40003f64070 */
[----:B-1----:R-:W-:-:S13]  /*0cb0*/  ISETP.GT.U32.AND P4, PT, R6, R9, PT ;  /* 0x000000090600720c */ /* 0x002fda0003f84070 */
.L_x_54:
[----:B01----:R-:W-:-:S04]  /*0cc0*/  IMAD.WIDE.U32 R4, R13, 0x4, R2 ;  /* 0x000000040d047825 */ /* 0x003fc800078e0002 */
[----:B------:R-:W-:-:S06]  /*0cd0*/  IMAD.WIDE.U32 R6, R11, 0x4, R4 ;  /* 0x000000040b067825 */ /* 0x000fcc00078e0004 */
[----:B------:R-:W2:Y:S01]  /*0ce0*/  LDG.E R7, desc[UR8][R6.64] ;  /* 0x0000000806077981 */ /* 0x000ea2000c1e1900 */
[----:B------:R-:W-:Y:S01]  /*0cf0*/  ISETP.GT.U32.AND P5, PT, R22, R9, PT ;  /* 0x000000091600720c */ /* 0x000fe20003fa4070 */
[----:B------:R-:W-:Y:S02]  /*0d00*/  BSSY.RECONVERGENT B0, `(.L_x_34) ;  /* 0x000000e000007945 */ /* 0x000fe40003800200 */
[----:B--2---:R0:W-:Y:S01]  /*0d10*/  STS [R8+UR5], R7 ;  /* 0x0000000708007988 */ /* 0x0041e20008000805 */
[----:B------:R-:W-:Y:S09]  /*0d20*/  BAR.SYNC.DEFER_BLOCKING 0x0 ;  /* 0x0000000000007b1d */ /* 0x000ff20000010000 */
[----:B------:R-:W-:Y:S05]  /*0d30*/  @!P5 BRA `(.L_x_35) ;  /* 0x000000000028d947 */ /* 0x000fea0003800000 */
[----:B------:R-:W1:Y:S01]  /*0d40*/  S2UR UR6, SR_CgaCtaId ;  /* 0x00000000000679c3 */ /* 0x000e620000008800 */
[----:B------:R-:W-:Y:S01]  /*0d50*/  UMOV UR4, 0x400 ;  /* 0x0000040000047882 */ /* 0x000fe20000000000 */
[----:B------:R-:W-:Y:S01]  /*0d60*/  LOP3.LUT R21, R9, 0x200, RZ, 0x3c, !PT ;  /* 0x0000020009157812 */ /* 0x000fe200078e3cff */
[----:B------:R-:W-:Y:S01]  /*0d70*/  LDS R6, [R8+UR5] ;  /* 0x0000000508067984 */ /* 0x000fe20008000800 */
[----:B-1----:R-:W-:-:S06]  /*0d80*/  ULEA UR4, UR6, UR4, 0x18 ;  /* 0x0000000406047291 */ /* 0x002fcc000f8ec0ff */
[----:B------:R-:W-:-:S05]  /*0d90*/  LEA R21, R21, UR4, 0x2 ;  /* 0x0000000415157c11 */ /* 0x000fca000f8e10ff */
[----:B0-----:R-:W0:Y:S02]  /*0da0*/  LDS R7, [R21] ;  /* 0x0000000015077984 */ /* 0x001e240000000800 */
[----:B0-----:R-:W-:-:S13]  /*0db0*/  ISETP.GT.AND P5, PT, R6, R7, PT ;  /* 0x000000070600720c */ /* 0x001fda0003fa4270 */
[----:B------:R1:W-:Y:S04]  /*0dc0*/  @P5 STS [R8+UR5], R7 ;  /* 0x0000000708005988 */ /* 0x0003e80008000805 */
[----:B------:R1:W-:Y:S02]  /*0dd0*/  @P5 STS [R21], R6 ;  /* 0x0000000615005388 */ /* 0x0003e40000000800 */
.L_x_35:
[----:B------:R-:W-:Y:S05]  /*0de0*/  BSYNC.RECONVERGENT B0 ;  /* 0x0000000000007941 */ /* 0x000fea0003800200 */
.L_x_34:
[----:B------:R-:W-:Y:S01]  /*0df0*/  BAR.SYNC.DEFER_BLOCKING 0x0 ;  /* 0x0000000000007b1d */ /* 0x000fe20000010000 */
[----:B------:R-:W-:-:S05]  /*0e00*/  ISETP.GT.U32.AND P5, PT, R24, R9, PT ;  /* 0x000000091800720c */ /* 0x000fca0003fa4070 */
[----:B------:R-:W-:Y:S08]  /*0e10*/  BSSY.RECONVERGENT B0, `(.L_x_36) ;  /* 0x0000007000007945 */ /* 0x000ff00003800200 */
[----:B------:R-:W-:Y:S05]  /*0e20*/  @!P5 BRA `(.L_x_37) ;  /* 0x000000000014d947 */ /* 0x000fea0003800000 */
[----:B01----:R-:W-:Y:S04]  /*0e30*/  LDS R7, [R8+UR5] ;  /* 0x0000000508077984 */ /* 0x003fe80008000800 */
[----:B------:R-:W0:Y:S02]  /*0e40*/  LDS R6, [R12+UR5] ;  /* 0x000000050c067984 */ /* 0x000e240008000800 */
[----:B0-----:R-:W-:-:S13]  /*0e50*/  ISETP.GT.AND P5, PT, R7, R6, PT ;  /* 0x000000060700720c */ /* 0x001fda0003fa4270 */
[----:B------:R2:W-:Y:S04]  /*0e60*/  @P5 STS [R8+UR5], R6 ;  /* 0x0000000608005988 */ /* 0x0005e80008000805 */
[----:B------:R2:W-:Y:S02]  /*0e70*/  @P5 STS [R12+UR5], R7 ;  /* 0x000000070c005988 */ /* 0x0005e40008000805 */
.L_x_37:
[----:B------:R-:W-:Y:S05]  /*0e80*/  BSYNC.RECONVERGENT B0 ;  /* 0x0000000000007941 */ /* 0x000fea0003800200 */
.L_x_36:
[----:B------:R-:W-:Y:S01]  /*0e90*/  BAR.SYNC.DEFER_BLOCKING 0x0 ;  /* 0x0000000000007b1d */ /* 0x000fe20000010000 */
[----:B------:R-:W-:-:S05]  /*0ea0*/  ISETP.GT.U32.AND P5, PT, R26, R9, PT ;  /* 0x000000091a00720c */ /* 0x000fca0003fa4070 */
[----:B------:R-:W-:Y:S08]  /*0eb0*/  BSSY.RECONVERGENT B0, `(.L_x_38) ;  /* 0x0000007000007945 */ /* 0x000ff00003800200 */
[----:B------:R-:W-:Y:S05]  /*0ec0*/  @!P5 BRA `(.L_x_39) ;  /* 0x000000000014d947 */ /* 0x000fea0003800000 */
[----:B012---:R-:W-:Y:S04]  /*0ed0*/  LDS R7, [R8+UR5] ;  /* 0x0000000508077984 */ /* 0x007fe80008000800 */
[----:B------:R-:W0:Y:S02]  /*0ee0*/  LDS R6, [R14+UR5] ;  /* 0x000000050e067984 */ /* 0x000e240008000800 */
[----:B0-----:R-:W-:-:S13]  /*0ef0*/  ISETP.GT.AND P5, PT, R7, R6, PT ;  /* 0x000000060700720c */ /* 0x001fda0003fa4270 */
[----:B------:R3:W-:Y:S04]  /*0f00*/  @P5 STS [R8+UR5], R6 ;  /* 0x0000000608005988 */ /* 0x0007e80008000805 */
[----:B------:R3:W-:Y:S02]  /*0f10*/  @P5 STS [R14+UR5], R7 ;  /* 0x000000070e005988 */ /* 0x0007e40008000805 */
.L_x_39:
[----:B------:R-:W-:Y:S05]  /*0f20*/  BSYNC.RECONVERGENT B0 ;  /* 0x0000000000007941 */ /* 0x000fea0003800200 */
.L_x_38:
[----:B------:R-:W-:Y:S01]  /*0f30*/  BAR.SYNC.DEFER_BLOCKING 0x0 ;  /* 0x0000000000007b1d */ /* 0x000fe20000010000 */
[----:B------:R-:W-:-:S05]  /*0f40*/  ISETP.GT.U32.AND P5, PT, R28, R9, PT ;  /* 0x000000091c00720c */ /* 0x000fca0003fa4070 */
[----:B------:R-:W-:Y:S08]  /*0f50*/  BSSY.RECONVERGENT B0, `(.L_x_40) ;  /* 0x0000007000007945 */ /* 0x000ff00003800200 */
[----:B------:R-:W-:Y:S05]  /*0f60*/  @!P5 BRA `(.L_x_41) ;  /* 0x000000000014d947 */ /* 0x000fea0003800000 */
[----:B-123--:R-:W-:Y:S04]  /*0f70*/  LDS R6, [R8+UR5] ;  /* 0x0000000508067984 */ /* 0x00efe80008000800 */
[----:B0-----:R-:W0:Y:S02]  /*0f80*/  LDS R7, [R15+UR5] ;  /* 0x000000050f077984 */ /* 0x001e240008000800 */
[----:B0-----:R-:W-:-:S13]  /*0f90*/  ISETP.GT.AND P5, PT, R6, R7, PT ;  /* 0x000000070600720c */ /* 0x001fda0003fa4270 */
[----:B------:R0:W-:Y:S04]  /*0fa0*/  @P5 STS [R8+UR5], R7 ;  /* 0x0000000708005988 */ /* 0x0001e80008000805 */
[----:B------:R0:W-:Y:S02]  /*0fb0*/  @P5 STS [R15+UR5], R6 ;  /* 0x000000060f005988 */ /* 0x0001e40008000805 */
.L_x_41:
[----:B------:R-:W-:Y:S05]  /*0fc0*/  BSYNC.RECONVERGENT B0 ;  /* 0x0000000000007941 */ /* 0x000fea0003800200 */
.L_x_40:
        /* <DEDUP_REMOVED lines=8> */
.L_x_43:
[----:B------:R-:W-:Y:S05]  /*1050*/  BSYNC.RECONVERGENT B0 ;  /* 0x0000000000007941 */ /* 0x000fea0003800200 */
.L_x_42:
        /* <DEDUP_REMOVED lines=8> */
.L_x_45:
[----:B------:R-:W-:Y:S05]  /*10e0*/  BSYNC.RECONVERGENT B0 ;  /* 0x0000000000007941 */ /* 0x000fea0003800200 */
.L_x_44:
        /* <DEDUP_REMOVED lines=8> */
.L_x_47:
[----:B------:R-:W-:Y:S05]  /*1170*/  BSYNC.RECONVERGENT B0 ;  /* 0x0000000000007941 */ /* 0x000fea0003800200 */
.L_x_46:
        /* <DEDUP_REMOVED lines=8> */
.L_x_49:
[----:B------:R-:W-:Y:S05]  /*1200*/  BSYNC.RECONVERGENT B0 ;  /* 0x0000000000007941 */ /* 0x000fea0003800200 */
.L_x_48:
        /* <DEDUP_REMOVED lines=8> */
.L_x_51:
[----:B------:R-:W-:Y:S05]  /*1290*/  BSYNC.RECONVERGENT B0 ;  /* 0x0000000000007941 */ /* 0x000fea0003800200 */
.L_x_50:
[----:B------:R-:W-:Y:S01]  /*12a0*/  BAR.SYNC.DEFER_BLOCKING 0x0 ;  /* 0x0000000000007b1d */ /* 0x000fe20000010000 */
[----:B------:R-:W-:Y:S01]  /*12b0*/  ISETP.GT.U32.AND P6, PT, R10, R9, PT ;  /* 0x000000090a00720c */ /* 0x000fe20003fc4070 */
[----:B----4-:R-:W-:-:S04]  /*12c0*/  IMAD R13, R0, 0x400, R13 ;  /* 0x00000400000d7824 */ /* 0x010fc800078e020d */
[----:B------:R-:W-:Y:S01]  /*12d0*/  BSSY.RECONVERGENT B0, `(.L_x_52) ;  /* 0x000000c000007945 */ /* 0x000fe20003800200 */
[----:B------:R-:W-:-:S07]  /*12e0*/  ISETP.GE.AND P5, PT, R13, UR7, PT ;  /* 0x000000070d007c0c */ /* 0x000fce000bfa6270 */
[----:B------:R-:W-:Y:S06]  /*12f0*/  @!P6 BRA `(.L_x_53) ;  /* 0x000000000024e947 */ /* 0x000fec0003800000 */
[----:B------:R-:W4:Y:S01]  /*1300*/  S2UR UR6, SR_CgaCtaId ;  /* 0x00000000000679c3 */ /* 0x000f220000008800 */
[----:B------:R-:W-:Y:S01]  /*1310*/  UMOV UR4, 0x400 ;  /* 0x0000040000047882 */ /* 0x000fe20000000000 */
[----:B0123--:R-:W-:Y:S01]  /*1320*/  LDS R6, [R8+UR5] ;  /* 0x0000000508067984 */ /* 0x00ffe20008000800 */
[----:B----4-:R-:W-:-:S06]  /*1330*/  ULEA UR4, UR6, UR4, 0x18 ;  /* 0x0000000406047291 */ /* 0x010fcc000f8ec0ff */
[----:B------:R-:W-:-:S05]  /*1340*/  LEA R21, R10, UR4, 0x2 ;  /* 0x000000040a157c11 */ /* 0x000fca000f8e10ff */
[----:B------:R-:W0:Y:S02]  /*1350*/  LDS R7, [R21] ;  /* 0x0000000015077984 */ /* 0x000e240000000800 */
[----:B0-----:R-:W-:-:S13]  /*1360*/  ISETP.GT.AND P6, PT, R6, R7, PT ;  /* 0x000000070600720c */ /* 0x001fda0003fc4270 */
[----:B------:R4:W-:Y:S04]  /*1370*/  @P6 STS [R8+UR5], R7 ;  /* 0x0000000708006988 */ /* 0x0009e80008000805 */
[----:B------:R4:W-:Y:S02]  /*1380*/  @P6 STS [R21], R6 ;  /* 0x0000000615006388 */ /* 0x0009e40000000800 */
.L_x_53:
[----:B------:R-:W-:Y:S05]  /*1390*/  BSYNC.RECONVERGENT B0 ;  /* 0x0000000000007941 */ /* 0x000fea0003800200 */
.L_x_52:
[----:B------:R-:W-:Y:S01]  /*13a0*/  BAR.SYNC.DEFER_BLOCKING 0x0 ;  /* 0x0000000000007b1d */ /* 0x000fe20000010000 */
[----:B------:R-:W-:-:S05]  /*13b0*/  IMAD.WIDE.U32 R4, R9, 0x4, R4 ;  /* 0x0000000409047825 */ /* 0x000fca00078e0004 */
[----:B01234-:R-:W0:Y:S04]  /*13c0*/  LDS R7, [R8+UR5] ;  /* 0x0000000508077984 */ /* 0x01fe280008000800 */
[----:B0-----:R1:W-:Y:S01]  /*13d0*/  STG.E desc[UR8][R4.64], R7 ;  /* 0x0000000704007986 */ /* 0x0013e2000c101908 */
[----:B------:R-:W-:Y:S05]  /*13e0*/  @!P5 BRA `(.L_x_54) ;  /* 0xfffffff80034d947 */ /* 0x000fea000383ffff */
[----:B------:R-:W-:Y:S05]  /*13f0*/  EXIT ;  /* 0x000000000000794d */ /* 0x000fea0003800000 */
.L_x_55:
        /* <DEDUP_REMOVED lines=16> */
.L_x_58:


//--------------------- .nv.shared.reserved.0     --------------------------
	.section	.nv.shared.reserved.0,"aw",@nobits
	.weak		__nv_reservedSMEM_offset_0_alias
	.size		__nv_reservedSMEM_offset_0_alias, 0, 64
	.other		__nv_reservedSMEM_offset_0_alias,@"STO_CUDA_RESERVED_SHARED STV_DEFAULT"
__nv_reservedSMEM_offset_0_alias:
	.zero		0
	.zero		64


//--------------------- .nv.global                --------------------------
	.section	.nv.global,"aw",@nobits
.nv.global:
	.type		_ZN34_INTERNAL_fd476396_4_k_cu_7cacafab6thrust24THRUST_300001_SM_1000_NS12placeholders2_8E,@object
	.size		_ZN34_INTERNAL_fd476396_4_k_cu_7cacafab6thrust24THRUST_300001_SM_1000_NS12placeholders2_8E,(_ZN34_INTERNAL_fd476396_4_k_cu_7cacafab4cuda3std3__436_GLOBAL__N__fd476396_4_k_cu_7cacafab6ignoreE - _ZN34_INTERNAL_fd476396_4_k_cu_7cacafab6thrust24THRUST_300001_SM_1000_NS12placeholders2_8E)
_ZN34_INTERNAL_fd476396_4_k_cu_7cacafab6thrust24THRUST_300001_SM_1000_NS12placeholders2_8E:
	.zero		1
	.type		_ZN34_INTERNAL_fd476396_4_k_cu_7cacafab4cuda3std3__436_GLOBAL__N__fd476396_4_k_cu_7cacafab6ignoreE,@object
	.size		_ZN34_INTERNAL_fd476396_4_k_cu_7cacafab4cuda3std3__436_GLOBAL__N__fd476396_4_k_cu_7cacafab6ignoreE,(_ZN34_INTERNAL_fd476396_4_k_cu_7cacafab4cuda3std6ranges3__45__cpo4dataE - _ZN34_INTERNAL_fd476396_4_k_cu_7cacafab4cuda3std3__436_GLOBAL__N__fd476396_4_k_cu_7cacafab6ignoreE)
_ZN34_INTERNAL_fd476396_4_k_cu_7cacafab4cuda3std3__436_GLOBAL__N__fd476396_4_k_cu_7cacafab6ignoreE:
	.zero		1
	.type		_ZN34_INTERNAL_fd476396_4_k_cu_7cacafab4cuda3std6ranges3__45__cpo4dataE,@object
	.size		_ZN34_INTERNAL_fd476396_4_k_cu_7cacafab4cuda3std6ranges3__45__cpo4dataE,(_ZN34_INTERNAL_fd476396_4_k_cu_7cacafab6thrust24THRUST_300001_SM_1000_NS6system3cpp3parE - _ZN34_INTERNAL_fd476396_4_k_cu_7cacafab4cuda3std6ranges3__45__cpo4dataE)
_ZN34_INTERNAL_fd476396_4_k_cu_7cacafab4cuda3std6ranges3__45__cpo4dataE:
	.zero		1
	.type		_ZN34_INTERNAL_fd476396_4_k_cu_7cacafab6thrust24THRUST_300001_SM_1000_NS6system3cpp3parE,@object
	.size		_ZN34_INTERNAL_fd476396_4_k_cu_7cacafab6thrust24THRUST_300001_SM_1000_NS6system3cpp3parE,(_ZN34_INTERNAL_fd476396_4_k_cu_7cacafab4cuda3std3__45__cpo5beginE - _ZN34_INTERNAL_fd476396_4_k_cu_7cacafab6thrust24THRUST_300001_SM_1000_NS6system3cpp3parE)
_ZN34_INTERNAL_fd476396_4_k_cu_7cacafab6thrust24THRUST_300001_SM_1000_NS6system3cpp3parE:
	.zero		1
	.type		_ZN34_INTERNAL_fd476396_4_k_cu_7cacafab4cuda3std3__45__cpo5beginE,@object
	.size		_ZN34_INTERNAL_fd476396_4_k_cu_7cacafab4cuda3std3__45__cpo5beginE,(_ZN34_INTERNAL_fd476396_4_k_cu_7cacafab4cuda3std6ranges3__45__cpo5beginE - _ZN34_INTERNAL_fd476396_4_k_cu_7cacafab4cuda3std3__45__cpo5beginE)
_ZN34_INTERNAL_fd476396_4_k_cu_7cacafab4cuda3std3__45__cpo5beginE:
	.zero		1
	.type		_ZN34_INTERNAL_fd476396_4_k_cu_7cacafab4cuda3std6ranges3__45__cpo5beginE,@object
	.size		_ZN34_INTERNAL_fd476396_4_k_cu_7cacafab4cuda3std6ranges3__45__cpo5beginE,(_ZN34_INTERNAL_fd476396_4_k_cu_7cacafab6thrust24THRUST_300001_SM_1000_NS6deviceE - _ZN34_INTERNAL_fd476396_4_k_cu_7cacafab4cuda3std6ranges3__45__cpo5beginE)
_ZN34_INTERNAL_fd476396_4_k_cu_7cacafab4cuda3std6ranges3__45__cpo5beginE:
	.zero		1
	.type		_ZN34_INTERNAL_fd476396_4_k_cu_7cacafab6thrust24THRUST_300001_SM_1000_NS6deviceE,@object
	.size		_ZN34_INTERNAL_fd476396_4_k_cu_7cacafab6thrust24THRUST_300001_SM_1000_NS6deviceE,(_ZN34_INTERNAL_fd476396_4_k_cu_7cacafab4cuda3std3__47nulloptE - _ZN34_INTERNAL_fd476396_4_k_cu_7cacafab6thrust24THRUST_300001_SM_1000_NS6deviceE)
_ZN34_INTERNAL_fd476396_4_k_cu_7cacafab6thrust24THRUST_300001_SM_1000_NS6deviceE:
	.zero		1
	.type		_ZN34_INTERNAL_fd476396_4_k_cu_7cacafab4cuda3std3__47nulloptE,@object
	.size		_ZN34_INTERNAL_fd476396_4_k_cu_7cacafab4cuda3std3__47nulloptE,(_ZN34_INTERNAL_fd476396_4_k_cu_7cacafab4cuda3std6ranges3__45__cpo8distanceE - _ZN34_INTERNAL_fd476396_4_k_cu_7cacafab4cuda3std3__47nulloptE)
_ZN34_INTERNAL_fd476396_4_k_cu_7cacafab4cuda3std3__47nulloptE:
	.zero		1
	.type		_ZN34_INTERNAL_fd476396_4_k_cu_7cacafab4cuda3std6ranges3__45__cpo8distanceE,@object
	.size		_ZN34_INTERNAL_fd476396_4_k_cu_7cacafab4cuda3std6ranges3__45__cpo8distanceE,(_ZN34_INTERNAL_fd476396_4_k_cu_7cacafab6thrust24THRUST_300001_SM_1000_NS12placeholders2_4E - _ZN34_INTERNAL_fd476396_4_k_cu_7cacafab4cuda3std6ranges3__45__cpo8distanceE)
_ZN34_INTERNAL_fd476396_4_k_cu_7cacafab4cuda3std6ranges3__45__cpo8distanceE:
	.zero		1
	.type		_ZN34_INTERNAL_fd476396_4_k_cu_7cacafab6thrust24THRUST_300001_SM_1000_NS12placeholders2_4E,@object
	.size		_ZN34_INTERNAL_fd476396_4_k_cu_7cacafab6thrust24THRUST_300001_SM_1000_NS12placeholders2_4E,(_ZN34_INTERNAL_fd476396_4_k_cu_7cacafab4cuda3std3__45__cpo6rbeginE - _ZN34_INTERNAL_fd476396_4_k_cu_7cacafab6thrust24THRUST_300001_SM_1000_NS12placeholders2_4E)
_ZN34_INTERNAL_fd476396_4_k_cu_7cacafab6thrust24THRUST_300001_SM_1000_NS12placeholders2_4E:
	.zero		1
	.type		_ZN34_INTERNAL_fd476396_4_k_cu_7cacafab4cuda3std3__45__cpo6rbeginE,@object
	.size		_ZN34_INTERNAL_fd476396_4_k_cu_7cacafab4cuda3std3__45__cpo6rbeginE,(_ZN34_INTERNAL_fd476396_4_k_cu_7cacafab4cuda3std6ranges3__45__cpo7advanceE - _ZN34_INTERNAL_fd476396_4_k_cu_7cacafab4cuda3std3__45__cpo6rbeginE)
_ZN34_INTERNAL_fd476396_4_k_cu_7cacafab4cuda3std3__45__cpo6rbeginE:
	.zero		1
	.type		_ZN34_INTERNAL_fd476396_4_k_cu_7cacafab4cuda3std6ranges3__45__cpo7advanceE,@object
	.size		_ZN34_INTERNAL_fd476396_4_k_cu_7cacafab4cuda3std6ranges3__45__cpo7advanceE,(_ZN34_INTERNAL_fd476396_4_k_cu_7cacafab6thrust24THRUST_300001_SM_1000_NS12placeholders3_10E - _ZN34_INTERNAL_fd476396_4_k_cu_7cacafab4cuda3std6ranges3__45__cpo7advanceE)
_ZN34_INTERNAL_fd476396_4_k_cu_7cacafab4cuda3std6ranges3__45__cpo7advanceE:
	.zero		1
	.type		_ZN34_INTERNAL_fd476396_4_k_cu_7cacafab6thrust24THRUST_300001_SM_1000_NS12placeholders3_10E,@object
	.size		_ZN34_INTERNAL_fd476396_4_k_cu_7cacafab6thrust24THRUST_300001_SM_1000_NS12placeholders3_10E,(_ZN34_INTERNAL_fd476396_4_k_cu_7cacafab4cuda3std3__48in_placeE - _ZN34_INTERNAL_fd476396_4_k_cu_7cacafab6thrust24THRUST_300001_SM_1000_NS12placeholders3_10E)
_ZN34_INTERNAL_fd476396_4_k_cu_7cacafab6thrust24THRUST_300001_SM_1000_NS12placeholders3_10E:
	.zero		1
	.type		_ZN34_INTERNAL_fd476396_4_k_cu_7cacafab4cuda3std3__48in_placeE,@object
	.size		_ZN34_INTERNAL_fd476396_4_k_cu_7cacafab4cuda3std3__48in_placeE,(_ZN34_INTERNAL_fd476396_4_k_cu_7cacafab4cuda3std6ranges3__45__cpo4sizeE - _ZN34_INTERNAL_fd476396_4_k_cu_7cacafab4cuda3std3__48in_placeE)
_ZN34_INTERNAL_fd476396_4_k_cu_7cacafab4cuda3std3__48in_placeE:
	.zero		1
	.type		_ZN34_INTERNAL_fd476396_4_k_cu_7cacafab4cuda3std6ranges3__45__cpo4sizeE,@object
	.size		_ZN34_INTERNAL_fd476396_4_k_cu_7cacafab4cuda3std6ranges3__45__cpo4sizeE,(_ZN34_INTERNAL_fd476396_4_k_cu_7cacafab6thrust24THRUST_300001_SM_1000_NS12placeholders2_2E - _ZN34_INTERNAL_fd476396_4_k_cu_7cacafab4cuda3std6ranges3__45__cpo4sizeE)
_ZN34_INTERNAL_fd476396_4_k_cu_7cacafab4cuda3std6ranges3__45__cpo4sizeE:
	.zero		1
	.type		_ZN34_INTERNAL_fd476396_4_k_cu_7cacafab6thrust24THRUST_300001_SM_1000_NS12placeholders2_2E,@object
	.size		_ZN34_INTERNAL_fd476396_4_k_cu_7cacafab6thrust24THRUST_300001_SM_1000_NS12placeholders2_2E,(_ZN34_INTERNAL_fd476396_4_k_cu_7cacafab4cuda3std3__45__cpo6cbeginE - _ZN34_INTERNAL_fd476396_4_k_cu_7cacafab6thrust24THRUST_300001_SM_1000_NS12placeholders2_2E)
_ZN34_INTERNAL_fd476396_4_k_cu_7cacafab6thrust24THRUST_300001_SM_1000_NS12placeholders2_2E:
	.zero		1
	.type		_ZN34_INTERNAL_fd476396_4_k_cu_7cacafab4cuda3std3__45__cpo6cbeginE,@object
	.size		_ZN34_INTERNAL_fd476396_4_k_cu_7cacafab4cuda3std3__45__cpo6cbeginE,(_ZN34_INTERNAL_fd476396_4_k_cu_7cacafab4cuda3std6ranges3__45__cpo6cbeginE - _ZN34_INTERNAL_fd476396_4_k_cu_7cacafab4cuda3std3__45__cpo6cbeginE)
_ZN34_INTERNAL_fd476396_4_k_cu_7cacafab4cuda3std3__45__cpo6cbeginE:
	.zero		1
	.type		_ZN34_INTERNAL_fd476396_4_k_cu_7cacafab4cuda3std6ranges3__45__cpo6cbeginE,@object
	.size		_ZN34_INTERNAL_fd476396_4_k_cu_7cacafab4cuda3std6ranges3__45__cpo6cbeginE,(_ZN34_INTERNAL_fd476396_4_k_cu_7cacafab6thrust24THRUST_300001_SM_1000_NS12placeholders2_6E - _ZN34_INTERNAL_fd476396_4_k_cu_7cacafab4cuda3std6ranges3__45__cpo6cbeginE)
_ZN34_INTERNAL_fd476396_4_k_cu_7cacafab4cuda3std6ranges3__45__cpo6cbeginE:
	.zero		1
	.type		_ZN34_INTERNAL_fd476396_4_k_cu_7cacafab6thrust24THRUST_300001_SM_1000_NS12placeholders2_6E,@object
	.size		_ZN34_INTERNAL_fd476396_4_k_cu_7cacafab6thrust24THRUST_300001_SM_1000_NS12placeholders2_6E,(_ZN34_INTERNAL_fd476396_4_k_cu_7cacafab4cuda3std3__45__cpo7crbeginE - _ZN34_INTERNAL_fd476396_4_k_cu_7cacafab6thrust24THRUST_300001_SM_1000_NS12placeholders2_6E)
_ZN34_INTERNAL_fd476396_4_k_cu_7cacafab6thrust24THRUST_300001_SM_1000_NS12placeholders2_6E:
	.zero		1
	.type		_ZN34_INTERNAL_fd476396_4_k_cu_7cacafab4cuda3std3__45__cpo7crbeginE,@object
	.size		_ZN34_INTERNAL_fd476396_4_k_cu_7cacafab4cuda3std3__45__cpo7crbeginE,(_ZN34_INTERNAL_fd476396_4_k_cu_7cacafab4cuda3std6ranges3__45__cpo4nextE - _ZN34_INTERNAL_fd476396_4_k_cu_7cacafab4cuda3std3__45__cpo7crbeginE)
_ZN34_INTERNAL_fd476396_4_k_cu_7cacafab4cuda3std3__45__cpo7crbeginE:
	.zero		1
	.type		_ZN34_INTERNAL_fd476396_4_k_cu_7cacafab4cuda3std6ranges3__45__cpo4nextE,@object
	.size		_ZN34_INTERNAL_fd476396_4_k_cu_7cacafab4cuda3std6ranges3__45__cpo4nextE,(_ZN34_INTERNAL_fd476396_4_k_cu_7cacafab4cuda3std6ranges3__45__cpo4swapE - _ZN34_INTERNAL_fd476396_4_k_cu_7cacafab4cuda3std6ranges3__45__cpo4nextE)
_ZN34_INTERNAL_fd476396_4_k_cu_7cacafab4cuda3std6ranges3__45__cpo4nextE:
	.zero		1
	.type		_ZN34_INTERNAL_fd476396_4_k_cu_7cacafab4cuda3std6ranges3__45__cpo4swapE,@object
	.size		_ZN34_INTERNAL_fd476396_4_k_cu_7cacafab4cuda3std6ranges3__45__cpo4swapE,(_ZN34_INTERNAL_fd476396_4_k_cu_7cacafab6thrust24THRUST_300001_SM_1000_NS8cuda_cub10par_nosyncE - _ZN34_INTERNAL_fd476396_4_k_cu_7cacafab4cuda3std6ranges3__45__cpo4swapE)
_ZN34_INTERNAL_fd476396_4_k_cu_7cacafab4cuda3std6ranges3__45__cpo4swapE:
	.zero		1
	.type		_ZN34_INTERNAL_fd476396_4_k_cu_7cacafab6thrust24THRUST_300001_SM_1000_NS8cuda_cub10par_nosyncE,@object
	.size		_ZN34_INTERNAL_fd476396_4_k_cu_7cacafab6thrust24THRUST_300001_SM_1000_NS8cuda_cub10par_nosyncE,(_ZN34_INTERNAL_fd476396_4_k_cu_7cacafab6thrust24THRUST_300001_SM_1000_NS3seqE - _ZN34_INTERNAL_fd476396_4_k_cu_7cacafab6thrust24THRUST_300001_SM_1000_NS8cuda_cub10par_nosyncE)
_ZN34_INTERNAL_fd476396_4_k_cu_7cacafab6thrust24THRUST_300001_SM_1000_NS8cuda_cub10par_nosyncE:
	.zero		1
	.type		_ZN34_INTERNAL_fd476396_4_k_cu_7cacafab6thrust24THRUST_300001_SM_1000_NS3seqE,@object
	.size		_ZN34_INTERNAL_fd476396_4_k_cu_7cacafab6thrust24THRUST_300001_SM_1000_NS3seqE,(_ZN34_INTERNAL_fd476396_4_k_cu_7cacafab4cuda3std3__420unreachable_sentinelE - _ZN34_INTERNAL_fd476396_4_k_cu_7cacafab6thrust24THRUST_300001_SM_1000_NS3seqE)
_ZN34_INTERNAL_fd476396_4_k_cu_7cacafab6thrust24THRUST_300001_SM_1000_NS3seqE:
	.zero		1
	.type		_ZN34_INTERNAL_fd476396_4_k_cu_7cacafab4cuda3std3__420unreachable_sentinelE,@object
	.size		_ZN34_INTERNAL_fd476396_4_k_cu_7cacafab4cuda3std3__420unreachable_sentinelE,(_ZN34_INTERNAL_fd476396_4_k_cu_7cacafab4cuda3std6ranges3__45__cpo5ssizeE - _ZN34_INTERNAL_fd476396_4_k_cu_7cacafab4cuda3std3__420unreachable_sentinelE)
_ZN34_INTERNAL_fd476396_4_k_cu_7cacafab4cuda3std3__420unreachable_sentinelE:
	.zero		1
	.type		_ZN34_INTERNAL_fd476396_4_k_cu_7cacafab4cuda3std6ranges3__45__cpo5ssizeE,@object
	.size		_ZN34_INTERNAL_fd476396_4_k_cu_7cacafab4cuda3std6ranges3__45__cpo5ssizeE,(_ZN34_INTERNAL_fd476396_4_k_cu_7cacafab6thrust24THRUST_300001_SM_1000_NS12placeholders2_3E - _ZN34_INTERNAL_fd476396_4_k_cu_7cacafab4cuda3std6ranges3__45__cpo5ssizeE)
_ZN34_INTERNAL_fd476396_4_k_cu_7cacafab4cuda3std6ranges3__45__cpo5ssizeE:
	.zero		1
	.type		_ZN34_INTERNAL_fd476396_4_k_cu_7cacafab6thrust24THRUST_300001_SM_1000_NS12placeholders2_3E,@object
	.size		_ZN34_INTERNAL_fd476396_4_k_cu_7cacafab6thrust24THRUST_300001_SM_1000_NS12placeholders2_3E,(_ZN34_INTERNAL_fd476396_4_k_cu_7cacafab4cuda3std3__45__cpo4cendE - _ZN34_INTERNAL_fd476396_4_k_cu_7cacafab6thrust24THRUST_300001_SM_1000_NS12placeholders2_3E)
_ZN34_INTERNAL_fd476396_4_k_cu_7cacafab6thrust24THRUST_300001_SM_1000_NS12placeholders2_3E:
	.zero		1
	.type		_ZN34_INTERNAL_fd476396_4_k_cu_7cacafab4cuda3std3__45__cpo4cendE,@object
	.size		_ZN34_INTERNAL_fd476396_4_k_cu_7cacafab4cuda3std3__45__cpo4cendE,(_ZN34_INTERNAL_fd476396_4_k_cu_7cacafab4cuda3std6ranges3__45__cpo4cendE - _ZN34_INTERNAL_fd476396_4_k_cu_7cacafab4cuda3std3__45__cpo4cendE)
_ZN34_INTERNAL_fd476396_4_k_cu_7cacafab4cuda3std3__45__cpo4cendE:
	.zero		1
	.type		_ZN34_INTERNAL_fd476396_4_k_cu_7cacafab4cuda3std6ranges3__45__cpo4cendE,@object
	.size		_ZN34_INTERNAL_fd476396_4_k_cu_7cacafab4cuda3std6ranges3__45__cpo4cendE,(_ZN34_INTERNAL_fd476396_4_k_cu_7cacafab6thrust24THRUST_300001_SM_1000_NS12placeholders2_7E - _ZN34_INTERNAL_fd476396_4_k_cu_7cacafab4cuda3std6ranges3__45__cpo4cendE)
_ZN34_INTERNAL_fd476396_4_k_cu_7cacafab4cuda3std6ranges3__45__cpo4cendE:
	.zero		1
	.type		_ZN34_INTERNAL_fd476396_4_k_cu_7cacafab6thrust24THRUST_300001_SM_1000_NS12placeholders2_7E,@object
	.size		_ZN34_INTERNAL_fd476396_4_k_cu_7cacafab6thrust24THRUST_300001_SM_1000_NS12placeholders2_7E,(_ZN34_INTERNAL_fd476396_4_k_cu_7cacafab4cuda3std3__45__cpo5crendE - _ZN34_INTERNAL_fd476396_4_k_cu_7cacafab6thrust24THRUST_300001_SM_1000_NS12placeholders2_7E)
_ZN34_INTERNAL_fd476396_4_k_cu_7cacafab6thrust24THRUST_300001_SM_1000_NS12placeholders2_7E:
	.zero		1
	.type		_ZN34_INTERNAL_fd476396_4_k_cu_7cacafab4cuda3std3__45__cpo5crendE,@object
	.size		_ZN34_INTERNAL_fd476396_4_k_cu_7cacafab4cuda3std3__45__cpo5crendE,(_ZN34_INTERNAL_fd476396_4_k_cu_7cacafab4cuda3std6ranges3__45__cpo4prevE - _ZN34_INTERNAL_fd476396_4_k_cu_7cacafab4cuda3std3__45__cpo5crendE)
_ZN34_INTERNAL_fd476396_4_k_cu_7cacafab4cuda3std3__45__cpo5crendE:
	.zero		1
	.type		_ZN34_INTERNAL_fd476396_4_k_cu_7cacafab4cuda3std6ranges3__45__cpo4prevE,@object
	.size		_ZN34_INTERNAL_fd476396_4_k_cu_7cacafab4cuda3std6ranges3__45__cpo4prevE,(_ZN34_INTERNAL_fd476396_4_k_cu_7cacafab4cuda3std6ranges3__45__cpo9iter_moveE - _ZN34_INTERNAL_fd476396_4_k_cu_7cacafab4cuda3std6ranges3__45__cpo4prevE)
_ZN34_INTERNAL_fd476396_4_k_cu_7cacafab4cuda3std6ranges3__45__cpo4prevE:
	.zero		1
	.type		_ZN34_INTERNAL_fd476396_4_k_cu_7cacafab4cuda3std6ranges3__45__cpo9iter_moveE,@object
	.size		_ZN34_INTERNAL_fd476396_4_k_cu_7cacafab4cuda3std6ranges3__45__cpo9iter_moveE,(_ZN34_INTERNAL_fd476396_4_k_cu_7cacafab6thrust24THRUST_300001_SM_1000_NS6system6detail10sequential3seqE - _ZN34_INTERNAL_fd476396_4_k_cu_7cacafab4cuda3std6ranges3__45__cpo9iter_moveE)
_ZN34_INTERNAL_fd476396_4_k_cu_7cacafab4cuda3std6ranges3__45__cpo9iter_moveE:
	.zero		1
	.type		_ZN34_INTERNAL_fd476396_4_k_cu_7cacafab6thrust24THRUST_300001_SM_1000_NS6system6detail10sequential3seqE,@object
	.size		_ZN34_INTERNAL_fd476396_4_k_cu_7cacafab6thrust24THRUST_300001_SM_1000_NS6system6detail10sequential3seqE,(_ZN34_INTERNAL_fd476396_4_k_cu_7cacafab6thrust24THRUST_300001_SM_1000_NS12placeholders2_9E - _ZN34_INTERNAL_fd476396_4_k_cu_7cacafab6thrust24THRUST_300001_SM_1000_NS6system6detail10sequential3seqE)
_ZN34_INTERNAL_fd476396_4_k_cu_7cacafab6thrust24THRUST_300001_SM_1000_NS6system6detail10sequential3seqE:
	.zero		1
	.type		_ZN34_INTERNAL_fd476396_4_k_cu_7cacafab6thrust24THRUST_300001_SM_1000_NS12placeholders2_9E,@object
	.size		_ZN34_INTERNAL_fd476396_4_k_cu_7cacafab6thrust24THRUST_300001_SM_1000_NS12placeholders2_9E,(_ZN34_INTERNAL_fd476396_4_k_cu_7cacafab4cuda3std3__419piecewise_constructE - _ZN34_INTERNAL_fd476396_4_k_cu_7cacafab6thrust24THRUST_300001_SM_1000_NS12placeholders2_9E)
_ZN34_INTERNAL_fd476396_4_k_cu_7cacafab6thrust24THRUST_300001_SM_1000_NS12placeholders2_9E:
	.zero		1
	.type		_ZN34_INTERNAL_fd476396_4_k_cu_7cacafab4cuda3std3__419piecewise_constructE,@object
	.size		_ZN34_INTERNAL_fd476396_4_k_cu_7cacafab4cuda3std3__419piecewise_constructE,(_ZN34_INTERNAL_fd476396_4_k_cu_7cacafab4cuda3std6ranges3__45__cpo5cdataE - _ZN34_INTERNAL_fd476396_4_k_cu_7cacafab4cuda3std3__419piecewise_constructE)
_ZN34_INTERNAL_fd476396_4_k_cu_7cacafab4cuda3std3__419piecewise_constructE:
	.zero		1
	.type		_ZN34_INTERNAL_fd476396_4_k_cu_7cacafab4cuda3std6ranges3__45__cpo5cdataE,@object
	.size		_ZN34_INTERNAL_fd476396_4_k_cu_7cacafab4cuda3std6ranges3__45__cpo5cdataE,(_ZN34_INTERNAL_fd476396_4_k_cu_7cacafab6thrust24THRUST_300001_SM_1000_NS12placeholders2_1E - _ZN34_INTERNAL_fd476396_4_k_cu_7cacafab4cuda3std6ranges3__45__cpo5cdataE)
_ZN34_INTERNAL_fd476396_4_k_cu_7cacafab4cuda3std6ranges3__45__cpo5cdataE:
	.zero		1
	.type		_ZN34_INTERNAL_fd476396_4_k_cu_7cacafab6thrust24THRUST_300001_SM_1000_NS12placeholders2_1E,@object
	.size		_ZN34_INTERNAL_fd476396_4_k_cu_7cacafab6thrust24THRUST_300001_SM_1000_NS12placeholders2_1E,(_ZN34_INTERNAL_fd476396_4_k_cu_7cacafab4cuda3std3__45__cpo3endE - _ZN34_INTERNAL_fd476396_4_k_cu_7cacafab6thrust24THRUST_300001_SM_1000_NS12placeholders2_1E)
_ZN34_INTERNAL_fd476396_4_k_cu_7cacafab6thrust24THRUST_300001_SM_1000_NS12placeholders2_1E:
	.zero		1
	.type		_ZN34_INTERNAL_fd476396_4_k_cu_7cacafab4cuda3std3__45__cpo3endE,@object
	.size		_ZN34_INTERNAL_fd476396_4_k_cu_7cacafab4cuda3std3__45__cpo3endE,(_ZN34_INTERNAL_fd476396_4_k_cu_7cacafab4cuda3std6ranges3__45__cpo3endE - _ZN34_INTERNAL_fd476396_4_k_cu_7cacafab4cuda3std3__45__cpo3endE)
_ZN34_INTERNAL_fd476396_4_k_cu_7cacafab4cuda3std3__45__cpo3endE:
	.zero		1
	.type		_ZN34_INTERNAL_fd476396_4_k_cu_7cacafab4cuda3std6ranges3__45__cpo3endE,@object
	.size		_ZN34_INTERNAL_fd476396_4_k_cu_7cacafab4cuda3std6ranges3__45__cpo3endE,(_ZN34_INTERNAL_fd476396_4_k_cu_7cacafab6thrust24THRUST_300001_SM_1000_NS12placeholders2_5E - _ZN34_INTERNAL_fd476396_4_k_cu_7cacafab4cuda3std6ranges3__45__cpo3endE)
_ZN34_INTERNAL_fd476396_4_k_cu_7cacafab4cuda3std6ranges3__45__cpo3endE:
	.zero		1
	.type		_ZN34_INTERNAL_fd476396_4_k_cu_7cacafab6thrust24THRUST_300001_SM_1000_NS12placeholders2_5E,@object
	.size		_ZN34_INTERNAL_fd476396_4_k_cu_7cacafab6thrust24THRUST_300001_SM_1000_NS12placeholders2_5E,(_ZN34_INTERNAL_fd476396_4_k_cu_7cacafab4cuda3std3__45__cpo4rendE - _ZN34_INTERNAL_fd476396_4_k_cu_7cacafab6thrust24THRUST_300001_SM_1000_NS12placeholders2_5E)
_ZN34_INTERNAL_fd476396_4_k_cu_7cacafab6thrust24THRUST_300001_SM_1000_NS12placeholders2_5E:
	.zero		1
	.type		_ZN34_INTERNAL_fd476396_4_k_cu_7cacafab4cuda3std3__45__cpo4rendE,@object
	.size		_ZN34_INTERNAL_fd476396_4_k_cu_7cacafab4cuda3std3__45__cpo4rendE,(_ZN34_INTERNAL_fd476396_4_k_cu_7cacafab4cuda3std6ranges3__45__cpo9iter_swapE - _ZN34_INTERNAL_fd476396_4_k_cu_7cacafab4cuda3std3__45__cpo4rendE)
_ZN34_INTERNAL_fd476396_4_k_cu_7cacafab4cuda3std3__45__cpo4rendE:
	.zero		1
	.type		_ZN34_INTERNAL_fd476396_4_k_cu_7cacafab4cuda3std6ranges3__45__cpo9iter_swapE,@object
	.size		_ZN34_INTERNAL_fd476396_4_k_cu_7cacafab4cuda3std6ranges3__45__cpo9iter_swapE,(_ZN34_INTERNAL_fd476396_4_k_cu_7cacafab4cuda3std3__48unexpectE - _ZN34_INTERNAL_fd476396_4_k_cu_7cacafab4cuda3std6ranges3__45__cpo9iter_swapE)
_ZN34_INTERNAL_fd476396_4_k_cu_7cacafab4cuda3std6ranges3__45__cpo9iter_swapE:
	.zero		1
	.type		_ZN34_INTERNAL_fd476396_4_k_cu_7cacafab4cuda3std3__48unexpectE,@object
	.size		_ZN34_INTERNAL_fd476396_4_k_cu_7cacafab4cuda3std3__48unexpectE,(_ZN34_INTERNAL_fd476396_4_k_cu_7cacafab6thrust24THRUST_300001_SM_1000_NS8cuda_cub3parE - _ZN34_INTERNAL_fd476396_4_k_cu_7cacafab4cuda3std3__48unexpectE)
_ZN34_INTERNAL_fd476396_4_k_cu_7cacafab4cuda3std3__48unexpectE:
	.zero		1
	.type		_ZN34_INTERNAL_fd476396_4_k_cu_7cacafab6thrust24THRUST_300001_SM_1000_NS8cuda_cub3parE,@object
	.size		_ZN34_INTERNAL_fd476396_4_k_cu_7cacafab6thrust24THRUST_300001_SM_1000_NS8cuda_cub3parE,(.L_29 - _ZN34_INTERNAL_fd476396_4_k_cu_7cacafab6thrust24THRUST_300001_SM_1000_NS8cuda_cub3parE)
_ZN34_INTERNAL_fd476396_4_k_cu_7cacafab6thrust24THRUST_300001_SM_1000_NS8cuda_cub3parE:
	.zero		1
.L_29:


//--------------------- .nv.shared._Z12oddeven_sortPii --------------------------
	.section	.nv.shared._Z12oddeven_sortPii,"aw",@nobits
	.sectionflags	@""
	.align	4
.nv.shared._Z12oddeven_sortPii:
	.zero		5120


//--------------------- .nv.shared._Z17bitonic_sort_stepPiii --------------------------
	.section	.nv.shared._Z17bitonic_sort_stepPiii,"aw",@nobits
	.sectionflags	@""
	.align	4
.nv.shared._Z17bitonic_sort_stepPiii:
	.zero		5120


//--------------------- .nv.constant0._ZN3cub18CUB_300001_SM_10006detail11EmptyKernelIvEEvv --------------------------
	.section	.nv.constant0._ZN3cub18CUB_300001_SM_10006detail11EmptyKernelIvEEvv,"a",@progbits
	.sectionflags	@""
	.align	4
.nv.constant0._ZN3cub18CUB_300001_SM_10006detail11EmptyKernelIvEEvv:
	.zero		896


//--------------------- .nv.constant0._Z12oddeven_sortPii --------------------------
	.section	.nv.constant0._Z12oddeven_sortPii,"a",@progbits
	.sectionflags	@""
	.align	4
.nv.constant0._Z12oddeven_sortPii:
	.zero		908


//--------------------- .nv.constant0._Z17bitonic_sort_stepPiii --------------------------
	.section	.nv.constant0._Z17bitonic_sort_stepPiii,"a",@progbits
	.sectionflags	@""
	.align	4
.nv.constant0._Z17bitonic_sort_stepPiii:
	.zero		912


//--------------------- SYMBOLS --------------------------

	.type		.nv.reservedSmem.offset0,@object
	.size		.nv.reservedSmem.offset0,0x4
	.type		.nv.reservedSmem.cap,@object
	.size		.nv.reservedSmem.cap,0x4
